	.target	sm_90a

	.elftype	@"ET_EXEC"


//--------------------- .note.nv.tkinfo           --------------------------
	.section	.note.nv.tkinfo,"",@"SHT_NOTE"
	.sectionflags	@"SHF_NOTE_NV_TKINFO"
	.tkinfo
        /*0018*/ 	.word	0x00000002
        /*0030*/ 	.string	""
        /*0030*/ 	.string	"ptxas"
        /*0030*/ 	.string	"Cuda compilation tools, release 13.0, V13.0.88"
        /*0030*/ 	.string	"Build cuda_13.0.r13.0/compiler.36424714_0"
        /*0030*/ 	.string	"-arch sm_90a -m 64 "



//--------------------- .note.nv.cuinfo           --------------------------
	.section	.note.nv.cuinfo,"",@"SHT_NOTE"
	.sectionflags	@"SHF_NOTE_NV_CUINFO"
        /*0018*/ 	.short	0x0002
        /*001a*/ 	.short	0x005a
        /*001c*/ 	.short	0x0082
	.zero		2


//--------------------- .nv.info                  --------------------------
	.section	.nv.info,"",@"SHT_CUDA_INFO"
	.align	4


	//----- nvinfo : EIATTR_REGCOUNT
	.align		4
        /*0000*/ 	.byte	0x04, 0x2f
        /*0002*/ 	.short	(.L_12 - .L_11)
	.align		4
.L_11:
        /*0004*/ 	.word	index@(_ZN7cutlass13device_kernelINS_4gemm6kernel13GemmUniversalIN4cute5tupleIJiiiiEEENS1_10collective13CollectiveMmaINS1_37MainloopSm90TmaGmmaWarpSpecializedFP8ILi4ENS5_IJNS4_1CILi1EEESB_SB_EEENS1_35KernelTmaWarpSpecializedCooperativeEEENS5_IJNSA_ILi256EEENSA_ILi128EEENSA_ILi32EEEEEENS_12float_e4m3_tENS5_IJlSB_lEEESJ_SK_NS4_8TiledMMAINS4_8MMA_AtomIJNS4_4SM904GMMA31MMA_64x128x32_F32E4M3E4M3_SS_TNILNSO_7ScaleInE1ELSQ_1EEEEEENS4_6LayoutINS5_IJNSA_ILi2EEESB_SB_EEENS5_IJSB_NSA_ILi0EEESW_EEEEENS5_IJNS4_10UnderscoreESZ_SZ_EEEEENS4_13SM90_TMA_LOADENS4_14ComposedLayoutINS4_7SwizzleILi1ELi4ELi3EEENS4_18smem_ptr_flag_bitsILi8EEENST_INS5_IJNSA_ILi8EEESH_EEENS5_IJSH_SB_EEEEEEEvNS4_8identityES12_S1C_vS1D_EENS_8epilogue10collective6detail29Sm90TmaWarpSpecializedAdapterINS1G_15DefaultEpilogueISJ_SK_SK_NS1F_6thread17LinearCombinationISJ_Li1EffLNS1K_9ScaleType4KindE0ELNS_15FloatRoundStyleE2ESJ_EENS1_15EpilogueDefaultEEEEEvvEEEEvNT_6ParamsE)
        /*0008*/ 	.word	0x000000a8


	//----- nvinfo : EIATTR_FRAME_SIZE
	.align		4
.L_12:
        /*000c*/ 	.byte	0x04, 0x11
        /*000e*/ 	.short	(.L_14 - .L_13)
	.align		4
.L_13:
        /*0010*/ 	.word	index@(_ZN7cutlass13device_kernelINS_4gemm6kernel13GemmUniversalIN4cute5tupleIJiiiiEEENS1_10collective13CollectiveMmaINS1_37MainloopSm90TmaGmmaWarpSpecializedFP8ILi4ENS5_IJNS4_1CILi1EEESB_SB_EEENS1_35KernelTmaWarpSpecializedCooperativeEEENS5_IJNSA_ILi256EEENSA_ILi128EEENSA_ILi32EEEEEENS_12float_e4m3_tENS5_IJlSB_lEEESJ_SK_NS4_8TiledMMAINS4_8MMA_AtomIJNS4_4SM904GMMA31MMA_64x128x32_F32E4M3E4M3_SS_TNILNSO_7ScaleInE1ELSQ_1EEEEEENS4_6LayoutINS5_IJNSA_ILi2EEESB_SB_EEENS5_IJSB_NSA_ILi0EEESW_EEEEENS5_IJNS4_10UnderscoreESZ_SZ_EEEEENS4_13SM90_TMA_LOADENS4_14ComposedLayoutINS4_7SwizzleILi1ELi4ELi3EEENS4_18smem_ptr_flag_bitsILi8EEENST_INS5_IJNSA_ILi8EEESH_EEENS5_IJSH_SB_EEEEEEEvNS4_8identityES12_S1C_vS1D_EENS_8epilogue10collective6detail29Sm90TmaWarpSpecializedAdapterINS1G_15DefaultEpilogueISJ_SK_SK_NS1F_6thread17LinearCombinationISJ_Li1EffLNS1K_9ScaleType4KindE0ELNS_15FloatRoundStyleE2ESJ_EENS1_15EpilogueDefaultEEEEEvvEEEEvNT_6ParamsE)
        /*0014*/ 	.word	0x00000100


	//----- nvinfo : EIATTR_MIN_STACK_SIZE
	.align		4
.L_14:
        /*0018*/ 	.byte	0x04, 0x12
        /*001a*/ 	.short	(.L_16 - .L_15)
	.align		4
.L_15:
        /*001c*/ 	.word	index@(_ZN7cutlass13device_kernelINS_4gemm6kernel13GemmUniversalIN4cute5tupleIJiiiiEEENS1_10collective13CollectiveMmaINS1_37MainloopSm90TmaGmmaWarpSpecializedFP8ILi4ENS5_IJNS4_1CILi1EEESB_SB_EEENS1_35KernelTmaWarpSpecializedCooperativeEEENS5_IJNSA_ILi256EEENSA_ILi128EEENSA_ILi32EEEEEENS_12float_e4m3_tENS5_IJlSB_lEEESJ_SK_NS4_8TiledMMAINS4_8MMA_AtomIJNS4_4SM904GMMA31MMA_64x128x32_F32E4M3E4M3_SS_TNILNSO_7ScaleInE1ELSQ_1EEEEEENS4_6LayoutINS5_IJNSA_ILi2EEESB_SB_EEENS5_IJSB_NSA_ILi0EEESW_EEEEENS5_IJNS4_10UnderscoreESZ_SZ_EEEEENS4_13SM90_TMA_LOADENS4_14ComposedLayoutINS4_7SwizzleILi1ELi4ELi3EEENS4_18smem_ptr_flag_bitsILi8EEENST_INS5_IJNSA_ILi8EEESH_EEENS5_IJSH_SB_EEEEEEEvNS4_8identityES12_S1C_vS1D_EENS_8epilogue10collective6detail29Sm90TmaWarpSpecializedAdapterINS1G_15DefaultEpilogueISJ_SK_SK_NS1F_6thread17LinearCombinationISJ_Li1EffLNS1K_9ScaleType4KindE0ELNS_15FloatRoundStyleE2ESJ_EENS1_15EpilogueDefaultEEEEEvvEEEEvNT_6ParamsE)
        /*0020*/ 	.word	0x00000100
.L_16:


//--------------------- .nv.compat                --------------------------
	.section	.nv.compat,"",@"SHT_CUDA_COMPAT_INFO"
	.align	4
        /*0000*/ 	.byte	0x02, 0x09, 0x01, 0x00, 0x02, 0x02, 0x04, 0x00, 0x02, 0x05, 0x05, 0x00, 0x03, 0x07, 0x01, 0x01
        /*0010*/ 	.byte	0x02, 0x03, 0x01, 0x00, 0x02, 0x06, 0x01, 0x00, 0x04, 0x0b, 0x08, 0x00, 0x00, 0x00, 0x00, 0x00
        /*0020*/ 	.byte	0x00, 0x00, 0x00, 0x00


//--------------------- .nv.info._ZN7cutlass13device_kernelINS_4gemm6kernel13GemmUniversalIN4cute5tupleIJiiiiEEENS1_10collective13CollectiveMmaINS1_37MainloopSm90TmaGmmaWarpSpecializedFP8ILi4ENS5_IJNS4_1CILi1EEESB_SB_EEENS1_35KernelTmaWarpSpecializedCooperativeEEENS5_IJNSA_ILi256EEENSA_ILi128EEENSA_ILi32EEEEEENS_12float_e4m3_tENS5_IJlSB_lEEESJ_SK_NS4_8TiledMMAINS4_8MMA_AtomIJNS4_4SM904GMMA31MMA_64x128x32_F32E4M3E4M3_SS_TNILNSO_7ScaleInE1ELSQ_1EEEEEENS4_6LayoutINS5_IJNSA_ILi2EEESB_SB_EEENS5_IJSB_NSA_ILi0EEESW_EEEEENS5_IJNS4_10UnderscoreESZ_SZ_EEEEENS4_13SM90_TMA_LOADENS4_14ComposedLayoutINS4_7SwizzleILi1ELi4ELi3EEENS4_18smem_ptr_flag_bitsILi8EEENST_INS5_IJNSA_ILi8EEESH_EEENS5_IJSH_SB_EEEEEEEvNS4_8identityES12_S1C_vS1D_EENS_8epilogue10collective6detail29Sm90TmaWarpSpecializedAdapterINS1G_15DefaultEpilogueISJ_SK_SK_NS1F_6thread17LinearCombinationISJ_Li1EffLNS1K_9ScaleType4KindE0ELNS_15FloatRoundStyleE2ESJ_EENS1_15EpilogueDefaultEEEEEvvEEEEvNT_6ParamsE --------------------------
	.section	.nv.info._ZN7cutlass13device_kernelINS_4gemm6kernel13GemmUniversalIN4cute5tupleIJiiiiEEENS1_10collective13CollectiveMmaINS1_37MainloopSm90TmaGmmaWarpSpecializedFP8ILi4ENS5_IJNS4_1CILi1EEESB_SB_EEENS1_35KernelTmaWarpSpecializedCooperativeEEENS5_IJNSA_ILi256EEENSA_ILi128EEENSA_ILi32EEEEEENS_12float_e4m3_tENS5_IJlSB_lEEESJ_SK_NS4_8TiledMMAINS4_8MMA_AtomIJNS4_4SM904GMMA31MMA_64x128x32_F32E4M3E4M3_SS_TNILNSO_7ScaleInE1ELSQ_1EEEEEENS4_6LayoutINS5_IJNSA_ILi2EEESB_SB_EEENS5_IJSB_NSA_ILi0EEESW_EEEEENS5_IJNS4_10UnderscoreESZ_SZ_EEEEENS4_13SM90_TMA_LOADENS4_14ComposedLayoutINS4_7SwizzleILi1ELi4ELi3EEENS4_18smem_ptr_flag_bitsILi8EEENST_INS5_IJNSA_ILi8EEESH_EEENS5_IJSH_SB_EEEEEEEvNS4_8identityES12_S1C_vS1D_EENS_8epilogue10collective6detail29Sm90TmaWarpSpecializedAdapterINS1G_15DefaultEpilogueISJ_SK_SK_NS1F_6thread17LinearCombinationISJ_Li1EffLNS1K_9ScaleType4KindE0ELNS_15FloatRoundStyleE2ESJ_EENS1_15EpilogueDefaultEEEEEvvEEEEvNT_6ParamsE,"",@"SHT_CUDA_INFO"
	.sectionflags	@""
	.align	4


	//----- nvinfo : EIATTR_CUDA_API_VERSION
	.align		4
        /*0000*/ 	.byte	0x04, 0x37
        /*0002*/ 	.short	(.L_18 - .L_17)
.L_17:
        /*0004*/ 	.word	0x00000082


	//----- nvinfo : EIATTR_KPARAM_INFO
	.align		4
.L_18:
        /*0008*/ 	.byte	0x04, 0x17
        /*000a*/ 	.short	(.L_20 - .L_19)
.L_19:
        /*000c*/ 	.word	0x00000000
        /*0010*/ 	.short	0x0000
        /*0012*/ 	.short	0x0070
        /*0014*/ 	.byte	0x00, 0xf0, 0x01, 0x10


	//----- nvinfo : EIATTR_SPARSE_MMA_MASK
	.align		4
.L_20:
        /*0018*/ 	.byte	0x03, 0x50
        /*001a*/ 	.short	0x0000


	//----- nvinfo : EIATTR_MAXREG_COUNT
	.align		4
        /*001c*/ 	.byte	0x03, 0x1b
        /*001e*/ 	.short	0x00a8


	//----- nvinfo : EIATTR_NUM_BARRIERS
	.align		4
        /*0020*/ 	.byte	0x02, 0x4c
        /*0022*/ 	.byte	0x01
	.zero		1


	//----- nvinfo : EIATTR_ANNOTATIONS
	.align		4
        /*0024*/ 	.byte	0x04, 0x55
        /*0026*/ 	.short	(.L_22 - .L_21)


	//   ....[0]....
.L_21:
        /*0028*/ 	.word	0x00000001
        /*002c*/ 	.byte	0x90, 0x05, 0x00, 0x00, 0x01, 0x00, 0x00, 0x00, 0xb0, 0x05, 0x00, 0x00, 0x01, 0x00, 0x00, 0x00
        /* <DEDUP_REMOVED lines=193> */
        /*0c4c*/ 	.byte	0x50, 0x01, 0x01, 0x00


	//----- nvinfo : EIATTR_MERCURY_ISA_VERSION
	.align		4
.L_22:
        /*0c50*/ 	.byte	0x03, 0x5f
        /*0c52*/ 	.short	0x0101


	//----- nvinfo : EIATTR_INT_WARP_WIDE_INSTR_OFFSETS
	.align		4
        /*0c54*/ 	.byte	0x04, 0x31
        /*0c56*/ 	.short	(.L_24 - .L_23)


	//   ....[0]....
.L_23:
        /*0c58*/ 	.word	0x00000460


	//   ....[1]....
        /*0c5c*/ 	.word	0x00000470


	//   ....[2]....
        /*0c60*/ 	.word	0x000005a0


	//----- nvinfo : EIATTR_COOP_GROUP_MASK_REGIDS
	.align		4
.L_24:
        /*0c64*/ 	.byte	0x04, 0x29
        /*0c66*/ 	.short	(.L_26 - .L_25)


	//   ....[0]....
.L_25:
        /*0c68*/ 	.word	0xffffffff


	//   ....[1]....
        /*0c6c*/ 	.word	0xffffffff


	//   ....[2]....
        /*0c70*/ 	.word	0xffffffff


	//   ....[3]....
        /*0c74*/ 	.word	0xffffffff


	//   ....[4]....
        /*0c78*/ 	.word	0xffffffff


	//----- nvinfo : EIATTR_COOP_GROUP_INSTR_OFFSETS
	.align		4
.L_26:
        /*0c7c*/ 	.byte	0x04, 0x28
        /*0c7e*/ 	.short	(.L_28 - .L_27)


	//   ....[0]....
.L_27:
        /*0c80*/ 	.word	0x00000070


	//   ....[1]....
        /*0c84*/ 	.word	0x00000080


	//   ....[2]....
        /*0c88*/ 	.word	0x000001a0


	//   ....[3]....
        /*0c8c*/ 	.word	0x000003b0


	//   ....[4]....
        /*0c90*/ 	.word	0x000012f0


	//----- nvinfo : EIATTR_REG_RECONFIG
	.align		4
.L_28:
        /*0c94*/ 	.byte	0x01, 0x54
	.zero		2


	//----- nvinfo : EIATTR_MBARRIER_INSTR_OFFSETS
	.align		4
        /*0c98*/ 	.byte	0x04, 0x39
        /*0c9a*/ 	.short	(.L_30 - .L_29)


	//   ....[0]....
.L_29:
        /*0c9c*/ 	.word	0x00000320
        /*0ca0*/ 	.word	0x000000ff
        /*0ca4*/ 	.word	0x00000000
        /*0ca8*/ 	.short	0x0100
        /*0caa*/ 	.byte	0x09
	.zero		1


	//   ....[1]....
        /*0cac*/ 	.word	0x00000330
        /*0cb0*/ 	.word	0x000000ff
        /*0cb4*/ 	.word	0x00000020
        /*0cb8*/ 	.short	0x0100
        /*0cba*/ 	.byte	0x09
	.zero		1


	//   ....[2]....
        /*0cbc*/ 	.word	0x00000340
        /*0cc0*/ 	.word	0x000000ff
        /*0cc4*/ 	.word	0x00000008
        /*0cc8*/ 	.short	0x0100
        /*0cca*/ 	.byte	0x09
	.zero		1


	//   ....[3]....
        /*0ccc*/ 	.word	0x00000350
        /*0cd0*/ 	.word	0x000000ff
        /*0cd4*/ 	.word	0x00000028
        /*0cd8*/ 	.short	0x0100
        /*0cda*/ 	.byte	0x09
	.zero		1


	//   ....[4]....
        /*0cdc*/ 	.word	0x00000360
        /*0ce0*/ 	.word	0x000000ff
        /*0ce4*/ 	.word	0x00000010
        /*0ce8*/ 	.short	0x0100
        /*0cea*/ 	.byte	0x09
	.zero		1


	//   ....[5]....
        /*0cec*/ 	.word	0x00000370
        /*0cf0*/ 	.word	0x000000ff
        /*0cf4*/ 	.word	0x00000030
        /*0cf8*/ 	.short	0x0100
        /*0cfa*/ 	.byte	0x09
	.zero		1


	//   ....[6]....
        /*0cfc*/ 	.word	0x00000380
        /*0d00*/ 	.word	0x000000ff
        /*0d04*/ 	.word	0x00000018
        /*0d08*/ 	.short	0x0100
        /*0d0a*/ 	.byte	0x09
	.zero		1


	//   ....[7]....
        /*0d0c*/ 	.word	0x00000390
        /*0d10*/ 	.word	0x000000ff
        /*0d14*/ 	.word	0x00000038
        /*0d18*/ 	.short	0x0100
        /*0d1a*/ 	.byte	0x09
	.zero		1


	//   ....[8]....
        /*0d1c*/ 	.word	0x000005d0
        /*0d20*/ 	.word	0x000000ff
        /*0d24*/ 	.word	0x00000050
        /*0d28*/ 	.short	0x0100
        /*0d2a*/ 	.byte	0x06
	.zero		1


	//   ....[9]....
        /*0d2c*/ 	.word	0x000005e0
        /*0d30*/ 	.word	0x000000ff
        /*0d34*/ 	.word	0x00000058
        /*0d38*/ 	.short	0x0100
        /*0d3a*/ 	.byte	0x06
	.zero		1


	//   ....[10]....
        /*0d3c*/ 	.word	0x00001b00
        /*0d40*/ 	.word	0x000000ff
        /*0d44*/ 	.word	0x00000000
        /*0d48*/ 	.short	0x010a
        /*0d4a*/ 	.byte	0x07
	.zero		1


	//   ....[11]....
        /*0d4c*/ 	.word	0x00001b60
        /*0d50*/ 	.word	0x000000ff
        /*0d54*/ 	.word	0x00000000
        /*0d58*/ 	.short	0x010a
        /*0d5a*/ 	.byte	0x07
	.zero		1


	//   ....[12]....
        /*0d5c*/ 	.word	0x00002d30
        /*0d60*/ 	.word	0x000000ff
        /*0d64*/ 	.word	0x00000000
        /*0d68*/ 	.short	0x010a
        /*0d6a*/ 	.byte	0x09
	.zero		1


	//   ....[13]....
        /*0d6c*/ 	.word	0x00002d70
        /*0d70*/ 	.word	0x000000ff
        /*0d74*/ 	.word	0x00000000
        /*0d78*/ 	.short	0x010a
        /*0d7a*/ 	.byte	0x09
	.zero		1


	//   ....[14]....
        /*0d7c*/ 	.word	0x00003d70
        /*0d80*/ 	.word	0x000000ff
        /*0d84*/ 	.word	0x00000000
        /*0d88*/ 	.short	0x0101
        /*0d8a*/ 	.byte	0x08
	.zero		1


	//   ....[15]....
        /*0d8c*/ 	.word	0x00004f20
        /*0d90*/ 	.word	0x000000ff
        /*0d94*/ 	.word	0x00000000
        /*0d98*/ 	.short	0x0101
        /*0d9a*/ 	.byte	0x06
	.zero		1


	//   ....[16]....
        /*0d9c*/ 	.word	0x0000f360
        /*0da0*/ 	.word	0x0000000d
        /*0da4*/ 	.word	0x00000020
        /*0da8*/ 	.short	0x010a
        /*0daa*/ 	.byte	0x3f
	.zero		1


	//   ....[17]....
        /*0dac*/ 	.word	0x0000f770
        /*0db0*/ 	.word	0x00000003
        /*0db4*/ 	.word	0x00000058
        /*0db8*/ 	.short	0x0101
        /*0dba*/ 	.byte	0x3f
	.zero		1


	//   ....[18]....
        /*0dbc*/ 	.word	0x0000fea0
        /*0dc0*/ 	.word	0x00000007
        /*0dc4*/ 	.word	0x00000000
        /*0dc8*/ 	.short	0x010a
        /*0dca*/ 	.byte	0x3f
	.zero		1


	//   ....[19]....
        /*0dcc*/ 	.word	0x0000ff20
        /*0dd0*/ 	.word	0x00000009
        /*0dd4*/ 	.word	0x00000000
        /*0dd8*/ 	.short	0x010a
        /*0dda*/ 	.byte	0x3f
	.zero		1


	//   ....[20]....
        /*0ddc*/ 	.word	0x0000ffb0
        /*0de0*/ 	.word	0x00000006
        /*0de4*/ 	.word	0x00000000
        /*0de8*/ 	.short	0x010a
        /*0dea*/ 	.byte	0x3f
	.zero		1


	//   ....[21]....
        /*0dec*/ 	.word	0x00010040
        /*0df0*/ 	.word	0x00000003
        /*0df4*/ 	.word	0x00000000
        /*0df8*/ 	.short	0x010a
        /*0dfa*/ 	.byte	0x3f
	.zero		1


	//   ....[22]....
        /*0dfc*/ 	.word	0x000100b0
        /*0e00*/ 	.word	0x00000003
        /*0e04*/ 	.word	0x00000000
        /*0e08*/ 	.short	0x010a
        /*0e0a*/ 	.byte	0x3f
	.zero		1


	//   ....[23]....
        /*0e0c*/ 	.word	0x00010120
        /*0e10*/ 	.word	0x00000000
        /*0e14*/ 	.word	0x00000000
        /*0e18*/ 	.short	0x010a
        /*0e1a*/ 	.byte	0x3f
	.zero		1


	//   ....[24]....
        /*0e1c*/ 	.word	0x00010200
        /*0e20*/ 	.word	0x0000000d
        /*0e24*/ 	.word	0x00000020
        /*0e28*/ 	.short	0x010a
        /*0e2a*/ 	.byte	0x3f
	.zero		1


	//   ....[25]....
        /*0e2c*/ 	.word	0x000102e0
        /*0e30*/ 	.word	0x00000007
        /*0e34*/ 	.word	0x00000000
        /*0e38*/ 	.short	0x010a
        /*0e3a*/ 	.byte	0x3f
	.zero		1


	//   ....[26]....
        /*0e3c*/ 	.word	0x00010330
        /*0e40*/ 	.word	0x00000009
        /*0e44*/ 	.word	0x00000000
        /*0e48*/ 	.short	0x010a
        /*0e4a*/ 	.byte	0x3f
	.zero		1


	//   ....[27]....
        /*0e4c*/ 	.word	0x00010380
        /*0e50*/ 	.word	0x00000006
        /*0e54*/ 	.word	0x00000000
        /*0e58*/ 	.short	0x010a
        /*0e5a*/ 	.byte	0x3f
	.zero		1


	//----- nvinfo : EIATTR_NUM_MBARRIERS
	.align		4
.L_30:
        /*0e5c*/ 	.byte	0x03, 0x38
        /*0e5e*/ 	.short	0x000a


	//----- nvinfo : EIATTR_EXIT_INSTR_OFFSETS
	.align		4
        /*0e60*/ 	.byte	0x04, 0x1c
        /*0e62*/ 	.short	(.L_32 - .L_31)


	//   ....[0]....
.L_31:
        /*0e64*/ 	.word	0x00000640


	//   ....[1]....
        /*0e68*/ 	.word	0x00000f90


	//   ....[2]....
        /*0e6c*/ 	.word	0x0000e9a0


	//   ....[3]....
        /*0e70*/ 	.word	0x0000eff0


	//   ....[4]....
        /*0e74*/ 	.word	0x00010090


	//----- nvinfo : EIATTR_MAX_THREADS
	.align		4
.L_32:
        /*0e78*/ 	.byte	0x04, 0x05
        /*0e7a*/ 	.short	(.L_34 - .L_33)
.L_33:
        /*0e7c*/ 	.word	0x00000180
        /*0e80*/ 	.word	0x00000001
        /*0e84*/ 	.word	0x00000001


	//----- nvinfo : EIATTR_CRS_STACK_SIZE
	.align		4
.L_34:
        /*0e88*/ 	.byte	0x04, 0x1e
        /*0e8a*/ 	.short	(.L_36 - .L_35)
.L_35:
        /*0e8c*/ 	.word	0x00000000


	//----- nvinfo : EIATTR_CBANK_PARAM_SIZE
	.align		4
.L_36:
        /*0e90*/ 	.byte	0x03, 0x19
        /*0e92*/ 	.short	0x0470


	//----- nvinfo : EIATTR_PARAM_CBANK
	.align		4
        /*0e94*/ 	.byte	0x04, 0x0a
        /*0e96*/ 	.short	(.L_38 - .L_37)
	.align		4
.L_37:
        /*0e98*/ 	.word	index@(.nv.constant0._ZN7cutlass13device_kernelINS_4gemm6kernel13GemmUniversalIN4cute5tupleIJiiiiEEENS1_10collective13CollectiveMmaINS1_37MainloopSm90TmaGmmaWarpSpecializedFP8ILi4ENS5_IJNS4_1CILi1EEESB_SB_EEENS1_35KernelTmaWarpSpecializedCooperativeEEENS5_IJNSA_ILi256EEENSA_ILi128EEENSA_ILi32EEEEEENS_12float_e4m3_tENS5_IJlSB_lEEESJ_SK_NS4_8TiledMMAINS4_8MMA_AtomIJNS4_4SM904GMMA31MMA_64x128x32_F32E4M3E4M3_SS_TNILNSO_7ScaleInE1ELSQ_1EEEEEENS4_6LayoutINS5_IJNSA_ILi2EEESB_SB_EEENS5_IJSB_NSA_ILi0EEESW_EEEEENS5_IJNS4_10UnderscoreESZ_SZ_EEEEENS4_13SM90_TMA_LOADENS4_14ComposedLayoutINS4_7SwizzleILi1ELi4ELi3EEENS4_18smem_ptr_flag_bitsILi8EEENST_INS5_IJNSA_ILi8EEESH_EEENS5_IJSH_SB_EEEEEEEvNS4_8identityES12_S1C_vS1D_EENS_8epilogue10collective6detail29Sm90TmaWarpSpecializedAdapterINS1G_15DefaultEpilogueISJ_SK_SK_NS1F_6thread17LinearCombinationISJ_Li1EffLNS1K_9ScaleType4KindE0ELNS_15FloatRoundStyleE2ESJ_EENS1_15EpilogueDefaultEEEEEvvEEEEvNT_6ParamsE)
        /*0e9c*/ 	.short	0x0210
        /*0e9e*/ 	.short	0x0470


	//----- nvinfo : EIATTR_SW_WAR
	.align		4
.L_38:
        /*0ea0*/ 	.byte	0x04, 0x36
        /*0ea2*/ 	.short	(.L_40 - .L_39)
.L_39:
        /*0ea4*/ 	.word	0x00000008
.L_40:


//--------------------- .nv.callgraph             --------------------------
	.section	.nv.callgraph,"",@"SHT_CUDA_CALLGRAPH"
	.align	4
	.sectionentsize	8
	.align		4
        /*0000*/ 	.word	0x00000000
	.align		4
        /*0004*/ 	.word	0xffffffff
	.align		4
        /*0008*/ 	.word	0x00000000
	.align		4
        /*000c*/ 	.word	0xfffffffe
	.align		4
        /*0010*/ 	.word	0x00000000
	.align		4
        /*0014*/ 	.word	0xfffffffd
	.align		4
        /*0018*/ 	.word	0x00000000
	.align		4
        /*001c*/ 	.word	0xfffffffc


//--------------------- .nv.constant4             --------------------------
	.section	.nv.constant4,"a",@progbits
	.align	8
	.align		8
.nv.constant4:
        /*0000*/ 	.dword	_ZN39_INTERNAL_cb487996_4_k_cu_14099630_45904cuda3std3__45__cpo5beginE
	.align		8
        /*0008*/ 	.dword	_ZN39_INTERNAL_cb487996_4_k_cu_14099630_45904cuda3std3__45__cpo3endE
	.align		8
        /*0010*/ 	.dword	_ZN39_INTERNAL_cb487996_4_k_cu_14099630_45904cuda3std3__45__cpo6cbeginE
	.align		8
        /*0018*/ 	.dword	_ZN39_INTERNAL_cb487996_4_k_cu_14099630_45904cuda3std3__45__cpo4cendE
	.align		8
        /*0020*/ 	.dword	_ZN39_INTERNAL_cb487996_4_k_cu_14099630_45904cuda3std3__441_GLOBAL__N__cb487996_4_k_cu_14099630_45906ignoreE
	.align		8
        /*0028*/ 	.dword	_ZN39_INTERNAL_cb487996_4_k_cu_14099630_45904cuda3std3__419piecewise_constructE
	.align		8
        /*0030*/ 	.dword	_ZN39_INTERNAL_cb487996_4_k_cu_14099630_45904cuda3std3__48in_placeE
	.align		8
        /*0038*/ 	.dword	_ZN39_INTERNAL_cb487996_4_k_cu_14099630_45904cuda3std6ranges3__45__cpo4swapE
	.align		8
        /*0040*/ 	.dword	_ZN39_INTERNAL_cb487996_4_k_cu_14099630_45904cuda3std6ranges3__45__cpo9iter_moveE
	.align		8
        /*0048*/ 	.dword	_ZN39_INTERNAL_cb487996_4_k_cu_14099630_45904cute7productE
	.align		8
        /*0050*/ 	.dword	_ZN39_INTERNAL_cb487996_4_k_cu_14099630_45904cute1_E


//--------------------- .text._ZN7cutlass13device_kernelINS_4gemm6kernel13GemmUniversalIN4cute5tupleIJiiiiEEENS1_10collective13CollectiveMmaINS1_37MainloopSm90TmaGmmaWarpSpecializedFP8ILi4ENS5_IJNS4_1CILi1EEESB_SB_EEENS1_35KernelTmaWarpSpecializedCooperativeEEENS5_IJNSA_ILi256EEENSA_ILi128EEENSA_ILi32EEEEEENS_12float_e4m3_tENS5_IJlSB_lEEESJ_SK_NS4_8TiledMMAINS4_8MMA_AtomIJNS4_4SM904GMMA31MMA_64x128x32_F32E4M3E4M3_SS_TNILNSO_7ScaleInE1ELSQ_1EEEEEENS4_6LayoutINS5_IJNSA_ILi2EEESB_SB_EEENS5_IJSB_NSA_ILi0EEESW_EEEEENS5_IJNS4_10UnderscoreESZ_SZ_EEEEENS4_13SM90_TMA_LOADENS4_14ComposedLayoutINS4_7SwizzleILi1ELi4ELi3EEENS4_18smem_ptr_flag_bitsILi8EEENST_INS5_IJNSA_ILi8EEESH_EEENS5_IJSH_SB_EEEEEEEvNS4_8identityES12_S1C_vS1D_EENS_8epilogue10collective6detail29Sm90TmaWarpSpecializedAdapterINS1G_15DefaultEpilogueISJ_SK_SK_NS1F_6thread17LinearCombinationISJ_Li1EffLNS1K_9ScaleType4KindE0ELNS_15FloatRoundStyleE2ESJ_EENS1_15EpilogueDefaultEEEEEvvEEEEvNT_6ParamsE --------------------------
	.section	.text._ZN7cutlass13device_kernelINS_4gemm6kernel13GemmUniversalIN4cute5tupleIJiiiiEEENS1_10collective13CollectiveMmaINS1_37MainloopSm90TmaGmmaWarpSpecializedFP8ILi4ENS5_IJNS4_1CILi1EEESB_SB_EEENS1_35KernelTmaWarpSpecializedCooperativeEEENS5_IJNSA_ILi256EEENSA_ILi128EEENSA_ILi32EEEEEENS_12float_e4m3_tENS5_IJlSB_lEEESJ_SK_NS4_8TiledMMAINS4_8MMA_AtomIJNS4_4SM904GMMA31MMA_64x128x32_F32E4M3E4M3_SS_TNILNSO_7ScaleInE1ELSQ_1EEEEEENS4_6LayoutINS5_IJNSA_ILi2EEESB_SB_EEENS5_IJSB_NSA_ILi0EEESW_EEEEENS5_IJNS4_10UnderscoreESZ_SZ_EEEEENS4_13SM90_TMA_LOADENS4_14ComposedLayoutINS4_7SwizzleILi1ELi4ELi3EEENS4_18smem_ptr_flag_bitsILi8EEENST_INS5_IJNSA_ILi8EEESH_EEENS5_IJSH_SB_EEEEEEEvNS4_8identityES12_S1C_vS1D_EENS_8epilogue10collective6detail29Sm90TmaWarpSpecializedAdapterINS1G_15DefaultEpilogueISJ_SK_SK_NS1F_6thread17LinearCombinationISJ_Li1EffLNS1K_9ScaleType4KindE0ELNS_15FloatRoundStyleE2ESJ_EENS1_15EpilogueDefaultEEEEEvvEEEEvNT_6ParamsE,"ax",@progbits
	.align	128
.text._ZN7cutlass13device_kernelINS_4gemm6kernel13GemmUniversalIN4cute5tupleIJiiiiEEENS1_10collective13CollectiveMmaINS1_37MainloopSm90TmaGmmaWarpSpecializedFP8ILi4ENS5_IJNS4_1CILi1EEESB_SB_EEENS1_35KernelTmaWarpSpecializedCooperativeEEENS5_IJNSA_ILi256EEENSA_ILi128EEENSA_ILi32EEEEEENS_12float_e4m3_tENS5_IJlSB_lEEESJ_SK_NS4_8TiledMMAINS4_8MMA_AtomIJNS4_4SM904GMMA31MMA_64x128x32_F32E4M3E4M3_SS_TNILNSO_7ScaleInE1ELSQ_1EEEEEENS4_6LayoutINS5_IJNSA_ILi2EEESB_SB_EEENS5_IJSB_NSA_ILi0EEESW_EEEEENS5_IJNS4_10UnderscoreESZ_SZ_EEEEENS4_13SM90_TMA_LOADENS4_14ComposedLayoutINS4_7SwizzleILi1ELi4ELi3EEENS4_18smem_ptr_flag_bitsILi8EEENST_INS5_IJNSA_ILi8EEESH_EEENS5_IJSH_SB_EEEEEEEvNS4_8identityES12_S1C_vS1D_EENS_8epilogue10collective6detail29Sm90TmaWarpSpecializedAdapterINS1G_15DefaultEpilogueISJ_SK_SK_NS1F_6thread17LinearCombinationISJ_Li1EffLNS1K_9ScaleType4KindE0ELNS_15FloatRoundStyleE2ESJ_EENS1_15EpilogueDefaultEEEEEvvEEEEvNT_6ParamsE:
        .type           _ZN7cutlass13device_kernelINS_4gemm6kernel13GemmUniversalIN4cute5tupleIJiiiiEEENS1_10collective13CollectiveMmaINS1_37MainloopSm90TmaGmmaWarpSpecializedFP8ILi4ENS5_IJNS4_1CILi1EEESB_SB_EEENS1_35KernelTmaWarpSpecializedCooperativeEEENS5_IJNSA_ILi256EEENSA_ILi128EEENSA_ILi32EEEEEENS_12float_e4m3_tENS5_IJlSB_lEEESJ_SK_NS4_8TiledMMAINS4_8MMA_AtomIJNS4_4SM904GMMA31MMA_64x128x32_F32E4M3E4M3_SS_TNILNSO_7ScaleInE1ELSQ_1EEEEEENS4_6LayoutINS5_IJNSA_ILi2EEESB_SB_EEENS5_IJSB_NSA_ILi0EEESW_EEEEENS5_IJNS4_10UnderscoreESZ_SZ_EEEEENS4_13SM90_TMA_LOADENS4_14ComposedLayoutINS4_7SwizzleILi1ELi4ELi3EEENS4_18smem_ptr_flag_bitsILi8EEENST_INS5_IJNSA_ILi8EEESH_EEENS5_IJSH_SB_EEEEEEEvNS4_8identityES12_S1C_vS1D_EENS_8epilogue10collective6detail29Sm90TmaWarpSpecializedAdapterINS1G_15DefaultEpilogueISJ_SK_SK_NS1F_6thread17LinearCombinationISJ_Li1EffLNS1K_9ScaleType4KindE0ELNS_15FloatRoundStyleE2ESJ_EENS1_15EpilogueDefaultEEEEEvvEEEEvNT_6ParamsE,@function
        .size           _ZN7cutlass13device_kernelINS_4gemm6kernel13GemmUniversalIN4cute5tupleIJiiiiEEENS1_10collective13CollectiveMmaINS1_37MainloopSm90TmaGmmaWarpSpecializedFP8ILi4ENS5_IJNS4_1CILi1EEESB_SB_EEENS1_35KernelTmaWarpSpecializedCooperativeEEENS5_IJNSA_ILi256EEENSA_ILi128EEENSA_ILi32EEEEEENS_12float_e4m3_tENS5_IJlSB_lEEESJ_SK_NS4_8TiledMMAINS4_8MMA_AtomIJNS4_4SM904GMMA31MMA_64x128x32_F32E4M3E4M3_SS_TNILNSO_7ScaleInE1ELSQ_1EEEEEENS4_6LayoutINS5_IJNSA_ILi2EEESB_SB_EEENS5_IJSB_NSA_ILi0EEESW_EEEEENS5_IJNS4_10UnderscoreESZ_SZ_EEEEENS4_13SM90_TMA_LOADENS4_14ComposedLayoutINS4_7SwizzleILi1ELi4ELi3EEENS4_18smem_ptr_flag_bitsILi8EEENST_INS5_IJNSA_ILi8EEESH_EEENS5_IJSH_SB_EEEEEEEvNS4_8identityES12_S1C_vS1D_EENS_8epilogue10collective6detail29Sm90TmaWarpSpecializedAdapterINS1G_15DefaultEpilogueISJ_SK_SK_NS1F_6thread17LinearCombinationISJ_Li1EffLNS1K_9ScaleType4KindE0ELNS_15FloatRoundStyleE2ESJ_EENS1_15EpilogueDefaultEEEEEvvEEEEvNT_6ParamsE,(.L_x_329 - _ZN7cutlass13device_kernelINS_4gemm6kernel13GemmUniversalIN4cute5tupleIJiiiiEEENS1_10collective13CollectiveMmaINS1_37MainloopSm90TmaGmmaWarpSpecializedFP8ILi4ENS5_IJNS4_1CILi1EEESB_SB_EEENS1_35KernelTmaWarpSpecializedCooperativeEEENS5_IJNSA_ILi256EEENSA_ILi128EEENSA_ILi32EEEEEENS_12float_e4m3_tENS5_IJlSB_lEEESJ_SK_NS4_8TiledMMAINS4_8MMA_AtomIJNS4_4SM904GMMA31MMA_64x128x32_F32E4M3E4M3_SS_TNILNSO_7ScaleInE1ELSQ_1EEEEEENS4_6LayoutINS5_IJNSA_ILi2EEESB_SB_EEENS5_IJSB_NSA_ILi0EEESW_EEEEENS5_IJNS4_10UnderscoreESZ_SZ_EEEEENS4_13SM90_TMA_LOADENS4_14ComposedLayoutINS4_7SwizzleILi1ELi4ELi3EEENS4_18smem_ptr_flag_bitsILi8EEENST_INS5_IJNSA_ILi8EEESH_EEENS5_IJSH_SB_EEEEEEEvNS4_8identityES12_S1C_vS1D_EENS_8epilogue10collective6detail29Sm90TmaWarpSpecializedAdapterINS1G_15DefaultEpilogueISJ_SK_SK_NS1F_6thread17LinearCombinationISJ_Li1EffLNS1K_9ScaleType4KindE0ELNS_15FloatRoundStyleE2ESJ_EENS1_15EpilogueDefaultEEEEEvvEEEEvNT_6ParamsE)
        .other          _ZN7cutlass13device_kernelINS_4gemm6kernel13GemmUniversalIN4cute5tupleIJiiiiEEENS1_10collective13CollectiveMmaINS1_37MainloopSm90TmaGmmaWarpSpecializedFP8ILi4ENS5_IJNS4_1CILi1EEESB_SB_EEENS1_35KernelTmaWarpSpecializedCooperativeEEENS5_IJNSA_ILi256EEENSA_ILi128EEENSA_ILi32EEEEEENS_12float_e4m3_tENS5_IJlSB_lEEESJ_SK_NS4_8TiledMMAINS4_8MMA_AtomIJNS4_4SM904GMMA31MMA_64x128x32_F32E4M3E4M3_SS_TNILNSO_7ScaleInE1ELSQ_1EEEEEENS4_6LayoutINS5_IJNSA_ILi2EEESB_SB_EEENS5_IJSB_NSA_ILi0EEESW_EEEEENS5_IJNS4_10UnderscoreESZ_SZ_EEEEENS4_13SM90_TMA_LOADENS4_14ComposedLayoutINS4_7SwizzleILi1ELi4ELi3EEENS4_18smem_ptr_flag_bitsILi8EEENST_INS5_IJNSA_ILi8EEESH_EEENS5_IJSH_SB_EEEEEEEvNS4_8identityES12_S1C_vS1D_EENS_8epilogue10collective6detail29Sm90TmaWarpSpecializedAdapterINS1G_15DefaultEpilogueISJ_SK_SK_NS1F_6thread17LinearCombinationISJ_Li1EffLNS1K_9ScaleType4KindE0ELNS_15FloatRoundStyleE2ESJ_EENS1_15EpilogueDefaultEEEEEvvEEEEvNT_6ParamsE,@"STO_CUDA_ENTRY STV_DEFAULT"
_ZN7cutlass13device_kernelINS_4gemm6kernel13GemmUniversalIN4cute5tupleIJiiiiEEENS1_10collective13CollectiveMmaINS1_37MainloopSm90TmaGmmaWarpSpecializedFP8ILi4ENS5_IJNS4_1CILi1EEESB_SB_EEENS1_35KernelTmaWarpSpecializedCooperativeEEENS5_IJNSA_ILi256EEENSA_ILi128EEENSA_ILi32EEEEEENS_12float_e4m3_tENS5_IJlSB_lEEESJ_SK_NS4_8TiledMMAINS4_8MMA_AtomIJNS4_4SM904GMMA31MMA_64x128x32_F32E4M3E4M3_SS_TNILNSO_7ScaleInE1ELSQ_1EEEEEENS4_6LayoutINS5_IJNSA_ILi2EEESB_SB_EEENS5_IJSB_NSA_ILi0EEESW_EEEEENS5_IJNS4_10UnderscoreESZ_SZ_EEEEENS4_13SM90_TMA_LOADENS4_14ComposedLayoutINS4_7SwizzleILi1ELi4ELi3EEENS4_18smem_ptr_flag_bitsILi8EEENST_INS5_IJNSA_ILi8EEESH_EEENS5_IJSH_SB_EEEEEEEvNS4_8identityES12_S1C_vS1D_EENS_8epilogue10collective6detail29Sm90TmaWarpSpecializedAdapterINS1G_15DefaultEpilogueISJ_SK_SK_NS1F_6thread17LinearCombinationISJ_Li1EffLNS1K_9ScaleType4KindE0ELNS_15FloatRoundStyleE2ESJ_EENS1_15EpilogueDefaultEEEEEvvEEEEvNT_6ParamsE:
[----:B------:R-:W0:Y:S02]  /*0000*/  LDC R1, c[0x0][0x28] ;  /* 0x00000a00ff017b82 */ /* 0x000e240000000800 */
[----:B0-----:R-:W-:Y:S01]  /*0010*/  VIADD R1, R1, 0xffffff00 ;  /* 0xffffff0001017836 */ /* 0x001fe20000000000 */
[----:B------:R-:W0:Y:S01]  /*0020*/  S2R R2, SR_TID.X ;  /* 0x0000000000027919 */ /* 0x000e220000002100 */
[----:B------:R-:W-:Y:S01]  /*0030*/  ELECT P0, URZ, PT ;  /* 0x00000000003f782f */ /* 0x000fe20003800000 */
[----:B------:R-:W-:Y:S01]  /*0040*/  BSSY B0, `(.L_x_0) ;  /* 0x0000015000007945 */ /* 0x000fe20003800000 */
[--C-:B0-----:R-:W-:Y:S02]  /*0050*/  SHF.R.U32.HI R0, RZ, 0x5, R2.reuse ;  /* 0x00000005ff007819 */ /* 0x101fe40000011602 */
[----:B------:R-:W-:-:S03]  /*0060*/  SHF.R.U32.HI R2, RZ, 0x7, R2 ;  /* 0x00000007ff027819 */ /* 0x000fc60000011602 */
[----:B------:R-:W0:Y:S04]  /*0070*/  SHFL.IDX PT, R3, R0, RZ, 0x1f ;  /* 0x00001fff00037589 */ /* 0x000e2800000e0000 */
[----:B------:R-:W1:Y:S01]  /*0080*/  SHFL.IDX PT, R2, R2, RZ, 0x1f ;  /* 0x00001fff02027589 */ /* 0x000e6200000e0000 */
[----:B0-----:R-:W-:Y:S02]  /*0090*/  R2UR UR4, R3 ;  /* 0x00000000030472ca */ /* 0x001fe400000e0000 */
[----:B-1----:R-:W-:-:S11]  /*00a0*/  R2UR UR6, R2 ;  /* 0x00000000020672ca */ /* 0x002fd600000e0000 */
[----:B------:R-:W-:Y:S02]  /*00b0*/  USHF.R.S32.HI UR5, URZ, 0x1f, UR4 ;  /* 0x0000001f3f057899 */ /* 0x000fe40008011404 */
[----:B------:R-:W-:Y:S02]  /*00c0*/  ISETP.NE.OR P0, PT, RZ, UR4, !P0 ;  /* 0x00000004ff007c0c */ /* 0x000fe4000c705670 */
[----:B------:R-:W-:-:S04]  /*00d0*/  ULEA.HI UR5, UR5, UR4, URZ, 0x2 ;  /* 0x0000000405057291 */ /* 0x000fc8000f8f103f */
[----:B------:R-:W-:-:S04]  /*00e0*/  ULOP3.LUT UR5, UR5, 0xfffffffc, URZ, 0xc0, !UPT ;  /* 0xfffffffc05057892 */ /* 0x000fc8000f8ec03f */
[----:B------:R-:W-:-:S03]  /*00f0*/  UIADD3 UR8, UR4, -UR5, URZ ;  /* 0x8000000504087290 */ /* 0x000fc6000fffe03f */
[----:B------:R-:W-:Y:S09]  /*0100*/  @P0 BRA `(.L_x_1) ;  /* 0x0000000000200947 */ /* 0x000ff20003800000 */
[----:B------:R-:W-:Y:S02]  /*0110*/  ULDC.64 UR4, c[0x0][0x198] ;  /* 0x0000660000047ab9 */ /* 0x000fe40000000a00 */
[----:B------:R-:W-:Y:S02]  /*0120*/  UIADD3 UR10, UP0, UR4, 0xf0, URZ ;  /* 0x000000f0040a7890 */ /* 0x000fe4000ff1e03f */
[----:B------:R-:W-:Y:S02]  /*0130*/  UIADD3 UR4, UP1, UR4, 0x1f0, URZ ;  /* 0x000001f004047890 */ /* 0x000fe4000ff3e03f */
[----:B------:R-:W-:Y:S02]  /*0140*/  UIADD3.X UR11, URZ, UR5, URZ, UP0, !UPT ;  /* 0x000000053f0b7290 */ /* 0x000fe400087fe43f */
[----:B------:R-:W-:-:S07]  /*0150*/  UIADD3.X UR5, URZ, UR5, URZ, UP1, !UPT ;  /* 0x000000053f057290 */ /* 0x000fce0008ffe43f */
[----:B------:R0:W-:Y:S02]  /*0160*/  UTMACCTL.PF [UR10] ;  /* 0x000000000a0079b9 */ /* 0x0001e40008040000 */
[----:B------:R0:W-:Y:S02]  /*0170*/  UTMACCTL.PF [UR4] ;  /* 0x00000000040079b9 */ /* 0x0001e40008040000 */
[----:B0-----:R-:W-:Y:S01]  /*0180*/  NOP ;  /* 0x0000000000007918 */ /* 0x001fe20000000000 */
.L_x_1:
[----:B------:R-:W-:Y:S05]  /*0190*/  BSYNC B0 ;  /* 0x0000000000007941 */ /* 0x000fea0003800000 */
.L_x_0:
[----:B------:R-:W0:Y:S01]  /*01a0*/  SHFL.IDX PT, R2, R0, RZ, 0x1f ;  /* 0x00001fff00027589 */ /* 0x000e2200000e0000 */
[----:B------:R-:W-:Y:S01]  /*01b0*/  UISETP.NE.AND UP0, UPT, UR8, 0x3, UPT ;  /* 0x000000030800788c */ /* 0x000fe2000bf05270 */
[----:B------:R-:W-:Y:S01]  /*01c0*/  ISETP.NE.AND P1, PT, RZ, UR6, PT ;  /* 0x00000006ff007c0c */ /* 0x000fe2000bf25270 */
[----:B------:R-:W-:Y:S02]  /*01d0*/  UIADD3 UR10, UR6, -0x1, URZ ;  /* 0xffffffff060a7890 */ /* 0x000fe4000fffe03f */
[----:B------:R-:W-:Y:S02]  /*01e0*/  UISETP.EQ.OR UP0, UPT, UR8, URZ, !UP0 ;  /* 0x0000003f0800728c */ /* 0x000fe4000c702670 */
[----:B------:R-:W-:Y:S02]  /*01f0*/  UISETP.GE.U32.AND UP1, UPT, UR10, 0x2, UPT ;  /* 0x000000020a00788c */ /* 0x000fe4000bf26070 */
[----:B------:R-:W-:-:S04]  /*0200*/  UISETP.EQ.AND UP0, UPT, UR6, URZ, UP0 ;  /* 0x0000003f0600728c */ /* 0x000fc80008702270 */
[----:B------:R-:W-:-:S04]  /*0210*/  USEL UR13, URZ, 0x1, !UP0 ;  /* 0x000000013f0d7887 */ /* 0x000fc8000c000000 */
[----:B------:R-:W-:Y:S01]  /*0220*/  USEL UR13, UR13, 0x2, UP1 ;  /* 0x000000020d0d7887 */ /* 0x000fe20008800000 */
[----:B0-----:R-:W-:-:S13]  /*0230*/  ISETP.NE.AND P0, PT, R2, RZ, PT ;  /* 0x000000ff0200720c */ /* 0x001fda0003f05270 */
[----:B------:R-:W-:Y:S05]  /*0240*/  @P0 BRA `(.L_x_2) ;  /* 0x0000000000580947 */ /* 0x000fea0003800000 */
[----:B------:R-:W0:Y:S01]  /*0250*/  S2UR UR9, SR_CgaCtaId ;  /* 0x00000000000979c3 */ /* 0x000e220000008800 */
[----:B------:R-:W-:Y:S01]  /*0260*/  UMOV UR4, 0x400 ;  /* 0x0000040000047882 */ /* 0x000fe20000000000 */
[----:B------:R-:W-:Y:S01]  /*0270*/  UMOV UR5, 0x1 ;  /* 0x0000000100057882 */ /* 0x000fe20000000000 */
[----:B------:R-:W-:Y:S01]  /*0280*/  UMOV UR6, 0x100 ;  /* 0x0000010000067882 */ /* 0x000fe20000000000 */
[----:B------:R-:W-:Y:S01]  /*0290*/  ELECT P0, URZ, PT ;  /* 0x00000000003f782f */ /* 0x000fe20003800000 */
[----:B------:R-:W-:-:S04]  /*02a0*/  UIADD3 UR6, -UR6, 0x100000, URZ ;  /* 0x0010000006067890 */ /* 0x000fc8000fffe13f */
[----:B------:R-:W-:Y:S02]  /*02b0*/  USHF.L.U32 UR7, UR6, 0xb, URZ ;  /* 0x0000000b06077899 */ /* 0x000fe4000800063f */
[----:B------:R-:W-:Y:S02]  /*02c0*/  USHF.L.U32 UR6, UR6, 0x1, URZ ;  /* 0x0000000106067899 */ /* 0x000fe4000800063f */
[----:B0-----:R-:W-:Y:S02]  /*02d0*/  ULEA UR9, UR9, UR4, 0x18 ;  /* 0x0000000409097291 */ /* 0x001fe4000f8ec03f */
[----:B------:R-:W-:-:S04]  /*02e0*/  UIADD3 UR4, -UR5, 0x100000, URZ ;  /* 0x0010000005047890 */ /* 0x000fc8000fffe13f */
[----:B------:R-:W-:Y:S02]  /*02f0*/  USHF.L.U32 UR5, UR4, 0xb, URZ ;  /* 0x0000000b04057899 */ /* 0x000fe4000800063f */
[----:B------:R-:W-:Y:S01]  /*0300*/  USHF.L.U32 UR4, UR4, 0x1, URZ ;  /* 0x0000000104047899 */ /* 0x000fe2000800063f */
[----:B------:R-:W0:Y:S11]  /*0310*/  FENCE.VIEW.ASYNC.S ;  /* 0x00000000000073c6 */ /* 0x000e360000000000 */
[----:B0-----:R0:W1:Y:S01]  /*0320*/  SYNCS.EXCH.64 URZ, [UR9], UR4 ;  /* 0x00000004093f75b2 */ /* 0x0010620008000100 */
[----:B------:R0:W2:Y:S01]  /*0330*/  SYNCS.EXCH.64 URZ, [UR9+0x20], UR6 ;  /* 0x00002006093f75b2 */ /* 0x0000a20008000100 */
[----:B------:R0:W3:Y:S01]  /*0340*/  SYNCS.EXCH.64 URZ, [UR9+0x8], UR4 ;  /* 0x00000804093f75b2 */ /* 0x0000e20008000100 */
[----:B------:R0:W4:Y:S01]  /*0350*/  SYNCS.EXCH.64 URZ, [UR9+0x28], UR6 ;  /* 0x00002806093f75b2 */ /* 0x0001220008000100 */
[----:B------:R0:W0:Y:S01]  /*0360*/  SYNCS.EXCH.64 URZ, [UR9+0x10], UR4 ;  /* 0x00001004093f75b2 */ /* 0x0000220008000100 */
[----:B------:R0:W0:Y:S01]  /*0370*/  SYNCS.EXCH.64 URZ, [UR9+0x30], UR6 ;  /* 0x00003006093f75b2 */ /* 0x0000220008000100 */
[----:B------:R0:W0:Y:S01]  /*0380*/  SYNCS.EXCH.64 URZ, [UR9+0x18], UR4 ;  /* 0x00001804093f75b2 */ /* 0x0000220008000100 */
[----:B------:R0:W0:Y:S01]  /*0390*/  SYNCS.EXCH.64 URZ, [UR9+0x38], UR6 ;  /* 0x00003806093f75b2 */ /* 0x0000220008000100 */
[----:B------:R-:W-:Y:S01]  /*03a0*/  NOP ;  /* 0x0000000000007918 */ /* 0x000fe20000000000 */
.L_x_2:
[----:B------:R-:W5:Y:S01]  /*03b0*/  SHFL.IDX PT, R0, R0, RZ, 0x1f ;  /* 0x00001fff00007589 */ /* 0x000f6200000e0000 */
[----:B------:R-:W1:Y:S01]  /*03c0*/  LDC R2, c[0x0][0x65c] ;  /* 0x00019700ff027b82 */ /* 0x000e620000000800 */
[----:B------:R-:W-:Y:S01]  /*03d0*/  ELECT P0, URZ, PT ;  /* 0x00000000003f782f */ /* 0x000fe20003800000 */
[----:B------:R-:W-:Y:S01]  /*03e0*/  IMAD.MOV.U32 R3, RZ, RZ, RZ ;  /* 0x000000ffff037224 */ /* 0x000fe200078e00ff */
[----:B0-----:R-:W-:Y:S01]  /*03f0*/  UMOV UR4, 0x20 ;  /* 0x0000002000047882 */ /* 0x001fe20000000000 */
[----:B------:R-:W-:Y:S01]  /*0400*/  NOP ;  /* 0x0000000000007918 */ /* 0x000fe20000000000 */
[----:B------:R-:W-:Y:S01]  /*0410*/  NOP ;  /* 0x0000000000007918 */ /* 0x000fe20000000000 */
[----:B-----5:R-:W-:Y:S02]  /*0420*/  ISETP.NE.OR P0, PT, R0, RZ, !P0 ;  /* 0x000000ff0000720c */ /* 0x020fe40004705670 */
[----:B-1----:R-:W-:Y:S01]  /*0430*/  ISETP.NE.AND P4, PT, R2, 0x1, PT ;  /* 0x000000010200780c */ /* 0x002fe20003f85270 */
[----:B------:R-:W0:Y:S01]  /*0440*/  S2R R0, SR_CTAID.Y ;  /* 0x0000000000007919 */ /* 0x000e220000002600 */
[----:B------:R-:W1:Y:S09]  /*0450*/  S2R R2, SR_CTAID.X ;  /* 0x0000000000027919 */ /* 0x000e720000002500 */
[----:B------:R-:W-:Y:S01]  /*0460*/  VOTEU.ALL UP0, P0 ;  /* 0x00000000003f7886 */ /* 0x000fe20000000000 */
[----:B------:R-:W-:Y:S01]  /*0470*/  VOTEU.ALL UP1, P0 ;  /* 0x00000000003f7886 */ /* 0x000fe20000020000 */
[----:B------:R-:W1:Y:S01]  /*0480*/  @P4 LDC R7, c[0x0][0x10] ;  /* 0x00000400ff074b82 */ /* 0x000e620000000800 */
[----:B------:R-:W-:-:S02]  /*0490*/  @P4 IMAD.MOV.U32 R5, RZ, RZ, RZ ;  /* 0x000000ffff054224 */ /* 0x000fc400078e00ff */
[----:B------:R-:W-:Y:S01]  /*04a0*/  @P4 IMAD.MOV.U32 R11, RZ, RZ, RZ ;  /* 0x000000ffff0b4224 */ /* 0x000fe200078e00ff */
[----:B------:R-:W-:Y:S01]  /*04b0*/  @!UP0 UMOV UR6, 0x400 ;  /* 0x0000040000068882 */ /* 0x000fe20000000000 */
[----:B------:R-:W-:-:S04]  /*04c0*/  @!UP0 UIADD3 UR4, -UR4, 0x100000, URZ ;  /* 0x0010000004048890 */ /* 0x000fc8000fffe13f */
[----:B------:R-:W-:Y:S02]  /*04d0*/  @!UP0 USHF.L.U32 UR5, UR4, 0xb, URZ ;  /* 0x0000000b04058899 */ /* 0x000fe4000800063f */
[----:B------:R-:W-:Y:S01]  /*04e0*/  @!UP0 USHF.L.U32 UR4, UR4, 0x1, URZ ;  /* 0x0000000104048899 */ /* 0x000fe2000800063f */
[----:B------:R-:W5:Y:S08]  /*04f0*/  @!P4 LDC R9, c[0x0][0xc] ;  /* 0x00000300ff09cb82 */ /* 0x000f700000000800 */
[----:B------:R-:W2:Y:S01]  /*0500*/  @!UP0 S2UR UR7, SR_CgaCtaId ;  /* 0x00000000000789c3 */ /* 0x000ea20000008800 */
[----:B0-----:R-:W-:-:S04]  /*0510*/  @P4 IMAD.MOV.U32 R4, RZ, RZ, R0 ;  /* 0x000000ffff044224 */ /* 0x001fc800078e0000 */
[----:B-1----:R-:W-:-:S04]  /*0520*/  @P4 IMAD.WIDE.U32 R6, R2, R7, R4 ;  /* 0x0000000702064225 */ /* 0x002fc800078e0004 */
[----:B------:R-:W-:Y:S02]  /*0530*/  @P4 IMAD.MOV.U32 R16, RZ, RZ, R6 ;  /* 0x000000ffff104224 */ /* 0x000fe400078e0006 */
[----:B------:R-:W-:Y:S02]  /*0540*/  @P4 IMAD.IADD R17, R7, 0x1, R11 ;  /* 0x0000000107114824 */ /* 0x000fe400078e020b */
[----:B-----5:R-:W-:-:S04]  /*0550*/  @!P4 IMAD.WIDE.U32 R4, R9, R0, R2 ;  /* 0x000000000904c225 */ /* 0x020fc800078e0002 */
[----:B------:R-:W-:Y:S02]  /*0560*/  @!P4 IMAD.MOV.U32 R16, RZ, RZ, R4 ;  /* 0x000000ffff10c224 */ /* 0x000fe400078e0004 */
[----:B------:R-:W-:Y:S01]  /*0570*/  @!P4 IMAD.MOV.U32 R17, RZ, RZ, R5 ;  /* 0x000000ffff11c224 */ /* 0x000fe200078e0005 */
[----:B--2---:R-:W-:Y:S02]  /*0580*/  @!UP0 ULEA UR6, UR7, UR6, 0x18 ;  /* 0x0000000607068291 */ /* 0x004fe4000f8ec03f */
[----:B------:R0:W-:Y:S01]  /*0590*/  STL [R1+0x7c], R16 ;  /* 0x00007c1001007387 */ /* 0x0001e20000100800 */
[----:B------:R-:W-:-:S03]  /*05a0*/  VOTEU.ALL UP0, P0 ;  /* 0x00000000003f7886 */ /* 0x000fc60000000000 */
[----:B------:R0:W-:Y:S04]  /*05b0*/  STL [R1+0x78], R17 ;  /* 0x0000781101007387 */ /* 0x0001e80000100800 */
[----:B------:R-:W1:Y:S02]  /*05c0*/  FENCE.VIEW.ASYNC.S ;  /* 0x00000000000073c6 */ /* 0x000e640000000000 */
[----:B-1----:R0:W3:Y:S01]  /*05d0*/  @!UP0 SYNCS.EXCH.64 URZ, [UR6+0x50], UR4 ;  /* 0x00005004063f85b2 */ /* 0x0020e20008000100 */
[----:B------:R0:W3:Y:S01]  /*05e0*/  @!UP1 SYNCS.EXCH.64 URZ, [UR6+0x58], UR4 ;  /* 0x00005804063f95b2 */ /* 0x0000e20008000100 */
[----:B------:R-:W-:Y:S01]  /*05f0*/  NOP ;  /* 0x0000000000007918 */ /* 0x000fe20000000000 */
[----:B---34-:R-:W-:Y:S06]  /*0600*/  BAR.SYNC.DEFER_BLOCKING 0x0 ;  /* 0x0000000000007b1d */ /* 0x018fec0000010000 */
[----:B0-----:R-:W-:Y:S05]  /*0610*/  @!P1 BRA `(.L_x_3) ;  /* 0x000000e000e49947 */ /* 0x001fea0003800000 */
[----:B------:R-:W-:-:S06]  /*0620*/  UISETP.GT.U32.AND UP0, UPT, UR10, 0x1, UPT ;  /* 0x000000010a00788c */ /* 0x000fcc000bf04070 */
[----:B------:R-:W-:-:S13]  /*0630*/  PLOP3.LUT P0, PT, PT, PT, UP0, 0x80, 0x0 ;  /* 0x000000000000781c */ /* 0x000fda0003f0f008 */
[----:B------:R-:W-:Y:S05]  /*0640*/  @P0 EXIT ;  /* 0x000000000000094d */ /* 0x000fea0003800000 */
[----:B------:R-:W-:Y:S01]  /*0650*/  IMAD.MOV.U32 R6, RZ, RZ, -0x1 ;  /* 0xffffffffff067424 */ /* 0x000fe200078e00ff */
[----:B------:R-:W-:Y:S01]  /*0660*/  ULDC.64 UR4, c[0x0][0x650] ;  /* 0x0001940000047ab9 */ /* 0x000fe20000000a00 */
[----:B------:R-:W-:Y:S01]  /*0670*/  IMAD.MOV.U32 R5, RZ, RZ, -0x1 ;  /* 0xffffffffff057424 */ /* 0x000fe200078e00ff */
[----:B------:R-:W-:Y:S01]  /*0680*/  ISETP.GE.U32.AND P0, PT, R16, UR4, PT ;  /* 0x0000000410007c0c */ /* 0x000fe2000bf06070 */
[----:B------:R-:W-:Y:S01]  /*0690*/  UMOV UR22, 0xffffffff ;  /* 0xffffffff00167882 */ /* 0x000fe20000000000 */
[----:B------:R0:W-:Y:S01]  /*06a0*/  STL [R1+0x84], R6 ;  /* 0x0000840601007387 */ /* 0x0001e20000100800 */
[----:B------:R-:W-:Y:S02]  /*06b0*/  PRMT R4, RZ, 0x7610, R4 ;  /* 0x00007610ff047816 */ /* 0x000fe40000000004 */
[----:B------:R-:W-:Y:S01]  /*06c0*/  ISETP.GE.U32.AND.EX P0, PT, R17, UR5, PT, P0 ;  /* 0x0000000511007c0c */ /* 0x000fe2000bf06100 */
[----:B------:R0:W-:-:S12]  /*06d0*/  STL [R1+0x80], R5 ;  /* 0x0000800501007387 */ /* 0x0001d80000100800 */
[----:B0-----:R-:W-:Y:S05]  /*06e0*/  @P0 BRA `(.L_x_4) ;  /* 0x0000000400680947 */ /* 0x001fea0003800000 */
[----:B------:R-:W0:Y:S01]  /*06f0*/  LDC.64 R12, c[0x0][0x628] ;  /* 0x00018a00ff0c7b82 */ /* 0x000e220000000a00 */
[----:B------:R-:W-:Y:S02]  /*0700*/  IMAD.MOV.U32 R4, RZ, RZ, R16 ;  /* 0x000000ffff047224 */ /* 0x000fe400078e0010 */
[----:B------:R-:W-:-:S05]  /*0710*/  IMAD.MOV.U32 R5, RZ, RZ, R17 ;  /* 0x000000ffff057224 */ /* 0x000fca00078e0011 */
[----:B------:R-:W1:Y:S08]  /*0720*/  LDC R10, c[0x0][0x630] ;  /* 0x00018c00ff0a7b82 */ /* 0x000e700000000800 */
[----:B------:R-:W2:Y:S01]  /*0730*/  LDC.64 R14, c[0x0][0x620] ;  /* 0x00018800ff0e7b82 */ /* 0x000ea20000000a00 */
[----:B0-----:R-:W-:-:S04]  /*0740*/  ISETP.NE.U32.AND P0, PT, R12, RZ, PT ;  /* 0x000000ff0c00720c */ /* 0x001fc80003f05070 */
[----:B------:R-:W-:-:S13]  /*0750*/  ISETP.NE.AND.EX P0, PT, R13, RZ, PT, P0 ;  /* 0x000000ff0d00720c */ /* 0x000fda0003f05300 */
[----:B-12---:R-:W-:Y:S05]  /*0760*/  @!P0 BRA `(.L_x_5) ;  /* 0x0000000000288947 */ /* 0x006fea0003800000 */
[----:B------:R-:W0:Y:S02]  /*0770*/  LDC R9, c[0x0][0x634] ;  /* 0x00018d00ff097b82 */ /* 0x000e240000000800 */
[----:B0-----:R-:W-:-:S05]  /*0780*/  IADD3 R9, P0, R16, R9, RZ ;  /* 0x0000000910097210 */ /* 0x001fca0007f1e0ff */
[----:B------:R-:W-:-:S04]  /*0790*/  IMAD.X R11, RZ, RZ, R17, P0 ;  /* 0x000000ffff0b7224 */ /* 0x000fc800000e0611 */
[----:B------:R-:W-:-:S04]  /*07a0*/  IMAD.WIDE.U32 R4, R11, R12, RZ ;  /* 0x0000000c0b047225 */ /* 0x000fc800078e00ff */
[----:B------:R-:W-:-:S04]  /*07b0*/  IMAD.WIDE.U32 R6, P0, R9, R13, R4 ;  /* 0x0000000d09067225 */ /* 0x000fc80007800004 */
[----:B------:R-:W-:-:S04]  /*07c0*/  IMAD.WIDE.U32 R4, R9, R12, RZ ;  /* 0x0000000c09047225 */ /* 0x000fc800078e00ff */
[----:B------:R-:W-:Y:S01]  /*07d0*/  IMAD.X R9, RZ, RZ, RZ, P0 ;  /* 0x000000ffff097224 */ /* 0x000fe200000e06ff */
[----:B------:R-:W-:Y:S01]  /*07e0*/  IADD3 RZ, P0, R5, R6, RZ ;  /* 0x0000000605ff7210 */ /* 0x000fe20007f1e0ff */
[----:B------:R-:W-:-:S04]  /*07f0*/  IMAD.MOV.U32 R8, RZ, RZ, R7 ;  /* 0x000000ffff087224 */ /* 0x000fc800078e0007 */
[----:B------:R-:W-:-:S08]  /*0800*/  IMAD.WIDE.U32.X R4, R11, R13, R8, P0 ;  /* 0x0000000d0b047225 */ /* 0x000fd000000e0408 */
.L_x_5:
[-CC-:B------:R-:W-:Y:S01]  /*0810*/  SHF.R.U64 R24, R4, R10.reuse, R5.reuse ;  /* 0x0000000a04187219 */ /* 0x180fe20000001205 */
[----:B------:R-:W0:Y:S01]  /*0820*/  LDC R8, c[0x0][0x618] ;  /* 0x00018600ff087b82 */ /* 0x000e220000000800 */
[----:B------:R-:W-:Y:S01]  /*0830*/  SHF.R.U32.HI R4, RZ, R10, R5 ;  /* 0x0000000aff047219 */ /* 0x000fe20000011605 */
[----:B------:R-:W-:Y:S01]  /*0840*/  ULDC UR4, c[0x0][0x150] ;  /* 0x0000540000047ab9 */ /* 0x000fe20000000800 */
[----:B------:R-:W-:Y:S01]  /*0850*/  IADD3 R9, P0, RZ, -R24, RZ ;  /* 0x80000018ff097210 */ /* 0x000fe20007f1e0ff */
[----:B------:R-:W-:Y:S01]  /*0860*/  IMAD.MOV.U32 R5, RZ, RZ, R17 ;  /* 0x000000ffff057224 */ /* 0x000fe200078e0011 */
[----:B------:R-:W-:-:S03]  /*0870*/  I2FP.F32.U32 R3, R2 ;  /* 0x0000000200037245 */ /* 0x000fc60000201000 */
[----:B------:R-:W1:Y:S01]  /*0880*/  LDC.64 R18, c[0x0][0x640] ;  /* 0x00019000ff127b82 */ /* 0x000e620000000a00 */
[----:B------:R-:W-:Y:S02]  /*0890*/  IMAD.X R11, RZ, RZ, ~R4, P0 ;  /* 0x000000ffff0b7224 */ /* 0x000fe400000e0e04 */
[----:B------:R-:W-:Y:S01]  /*08a0*/  FMUL R3, R3, UR4 ;  /* 0x0000000403037c20 */ /* 0x000fe20008400000 */
[----:B------:R-:W-:Y:S01]  /*08b0*/  IMAD.MOV.U32 R4, RZ, RZ, R16 ;  /* 0x000000ffff047224 */ /* 0x000fe200078e0010 */
[----:B------:R-:W-:Y:S01]  /*08c0*/  ULDC UR4, c[0x0][0x154] ;  /* 0x0000550000047ab9 */ /* 0x000fe20000000800 */
[-C--:B------:R-:W-:Y:S02]  /*08d0*/  IMAD R6, R11, R14.reuse, RZ ;  /* 0x0000000e0b067224 */ /* 0x080fe400078e02ff */
[C---:B------:R-:W-:Y:S01]  /*08e0*/  IMAD.WIDE.U32 R4, R9.reuse, R14, R4 ;  /* 0x0000000e09047225 */ /* 0x040fe200078e0004 */
[----:B------:R-:W2:Y:S01]  /*08f0*/  LDC R10, c[0x0][0x608] ;  /* 0x00018200ff0a7b82 */ /* 0x000ea20000000800 */
[----:B------:R-:W3:Y:S02]  /*0900*/  F2I.U32.TRUNC.NTZ R3, R3 ;  /* 0x0000000300037305 */ /* 0x000ee4000020f000 */
[----:B------:R-:W-:-:S04]  /*0910*/  IMAD R9, R9, R15, R6 ;  /* 0x0000000f09097224 */ /* 0x000fc800078e0206 */
[----:B------:R-:W-:Y:S01]  /*0920*/  IMAD.IADD R5, R5, 0x1, R9 ;  /* 0x0000000105057824 */ /* 0x000fe200078e0209 */
[----:B------:R-:W4:Y:S01]  /*0930*/  LDC R7, c[0x0][0x144] ;  /* 0x00005100ff077b82 */ /* 0x000f220000000800 */
[----:B------:R-:W-:-:S03]  /*0940*/  IMAD.MOV.U32 R9, RZ, RZ, 0x1 ;  /* 0x00000001ff097424 */ /* 0x000fc600078e00ff */
[----:B0-----:R-:W-:Y:S02]  /*0950*/  SHF.R.U64 R12, R4, R8, R5 ;  /* 0x00000008040c7219 */ /* 0x001fe40000001205 */
[----:B------:R-:W-:Y:S02]  /*0960*/  I2FP.F32.U32 R4, R0 ;  /* 0x0000000000047245 */ /* 0x000fe40000201000 */
[----:B------:R-:W0:Y:S01]  /*0970*/  LDC R14, c[0x0][0x658] ;  /* 0x00019600ff0e7b82 */ /* 0x000e220000000800 */
[----:B-1----:R-:W-:Y:S01]  /*0980*/  ISETP.NE.U32.AND P0, PT, R18, RZ, PT ;  /* 0x000000ff1200720c */ /* 0x002fe20003f05070 */
[----:B---3--:R-:W-:Y:S02]  /*0990*/  IMAD.MOV R6, RZ, RZ, -R3 ;  /* 0x000000ffff067224 */ /* 0x008fe400078e0a03 */
[----:B------:R-:W-:Y:S01]  /*09a0*/  FMUL R4, R4, UR4 ;  /* 0x0000000404047c20 */ /* 0x000fe20008400000 */
[----:B------:R-:W-:Y:S01]  /*09b0*/  SHF.R.U32.HI R3, RZ, R8, R5 ;  /* 0x00000008ff037219 */ /* 0x000fe20000011605 */
[----:B------:R-:W-:Y:S01]  /*09c0*/  IMAD.MOV.U32 R5, RZ, RZ, -0x1 ;  /* 0xffffffffff057424 */ /* 0x000fe200078e00ff */
[----:B------:R-:W-:Y:S01]  /*09d0*/  ISETP.NE.AND.EX P0, PT, R19, RZ, PT, P0 ;  /* 0x000000ff1300720c */ /* 0x000fe20003f05300 */
[----:B------:R1:W3:Y:S01]  /*09e0*/  F2I.U32.TRUNC.NTZ R11, R4 ;  /* 0x00000004000b7305 */ /* 0x0002e2000020f000 */
[----:B------:R-:W1:Y:S01]  /*09f0*/  LDC R13, c[0x0][0x148] ;  /* 0x00005200ff0d7b82 */ /* 0x000e620000000800 */
[----:B--2---:R-:W-:-:S02]  /*0a00*/  SHF.R.U64 R23, R12, R10, R3 ;  /* 0x0000000a0c177219 */ /* 0x004fc40000001203 */
[----:B------:R-:W-:-:S05]  /*0a10*/  SHF.R.U32.HI R3, RZ, R10, R3 ;  /* 0x0000000aff037219 */ /* 0x000fca0000011603 */
[----:B------:R-:W2:Y:S01]  /*0a20*/  LDC R17, c[0x0][0x600] ;  /* 0x00018000ff117b82 */ /* 0x000ea20000000800 */
[----:B----4-:R-:W-:-:S07]  /*0a30*/  IMAD R8, R7, R6, R2 ;  /* 0x0000000607087224 */ /* 0x010fce00078e0202 */
[----:B------:R-:W4:Y:S01]  /*0a40*/  LDC R16, c[0x0][0x648] ;  /* 0x00019200ff107b82 */ /* 0x000f220000000800 */
[-C--:B0-----:R-:W-:Y:S02]  /*0a50*/  SHF.L.U32 R2, R5, R14.reuse, RZ ;  /* 0x0000000e05027219 */ /* 0x081fe400000006ff */
[--C-:B------:R-:W-:Y:S02]  /*0a60*/  SHF.R.U64 R22, R23, R14, R3.reuse ;  /* 0x0000000e17167219 */ /* 0x100fe40000001203 */
[----:B------:R-:W-:Y:S02]  /*0a70*/  LOP3.LUT R10, RZ, R2, RZ, 0x33, !PT ;  /* 0x00000002ff0a7212 */ /* 0x000fe400078e33ff */
[-C--:B------:R-:W-:Y:S01]  /*0a80*/  SHF.R.U32.HI R3, RZ, R14.reuse, R3 ;  /* 0x0000000eff037219 */ /* 0x080fe20000011603 */
[----:B------:R-:W0:Y:S01]  /*0a90*/  LDC R21, c[0x0][0x638] ;  /* 0x00018e00ff157b82 */ /* 0x000e220000000800 */
[----:B------:R-:W-:Y:S01]  /*0aa0*/  SHF.L.U32 R9, R9, R14, RZ ;  /* 0x0000000e09097219 */ /* 0x000fe200000006ff */
[----:B------:R-:W-:-:S06]  /*0ab0*/  IMAD.MOV.U32 R2, RZ, RZ, R22 ;  /* 0x000000ffff027224 */ /* 0x000fcc00078e0016 */
[----:B------:R-:W0:Y:S01]  /*0ac0*/  LDC R20, c[0x0][0x610] ;  /* 0x00018400ff147b82 */ /* 0x000e220000000800 */
[----:B-1-3--:R-:W-:Y:S05]  /*0ad0*/  @!P0 BRA `(.L_x_6) ;  /* 0x0000000000288947 */ /* 0x00afea0003800000 */
[----:B------:R-:W1:Y:S02]  /*0ae0*/  LDC R7, c[0x0][0x64c] ;  /* 0x00019300ff077b82 */ /* 0x000e640000000800 */
[----:B-1----:R-:W-:-:S05]  /*0af0*/  IADD3 R7, P0, R22, R7, RZ ;  /* 0x0000000716077210 */ /* 0x002fca0007f1e0ff */
        /* <DEDUP_REMOVED lines=8> */
.L_x_6:
[----:B----4-:R-:W-:Y:S01]  /*0b80*/  SHF.R.U64 R2, R2, R16, R3 ;  /* 0x0000001002027219 */ /* 0x010fe20000001203 */
[----:B--2---:R-:W-:Y:S01]  /*0b90*/  VIADD R3, R17, 0xffffffff ;  /* 0xffffffff11037836 */ /* 0x004fe20000000000 */
[----:B------:R-:W-:Y:S01]  /*0ba0*/  LOP3.LUT R10, R23, R10, RZ, 0xc0, !PT ;  /* 0x0000000a170a7212 */ /* 0x000fe200078ec0ff */
[----:B------:R-:W-:Y:S01]  /*0bb0*/  IMAD.MOV R11, RZ, RZ, -R11 ;  /* 0x000000ffff0b7224 */ /* 0x000fe200078e0a0b */
[----:B------:R-:W-:Y:S01]  /*0bc0*/  R2UR UR22, R24 ;  /* 0x00000000181672ca */ /* 0x000fe200000e0000 */
[----:B------:R-:W-:Y:S01]  /*0bd0*/  IMAD.MOV R4, RZ, RZ, -R2 ;  /* 0x000000ffff047224 */ /* 0x000fe200078e0a02 */
[----:B------:R-:W-:Y:S01]  /*0be0*/  LOP3.LUT R3, R12, R3, RZ, 0xc0, !PT ;  /* 0x000000030c037212 */ /* 0x000fe200078ec0ff */
[----:B------:R-:W-:Y:S02]  /*0bf0*/  @P4 IMAD R8, R13, R11, R0 ;  /* 0x0000000b0d084224 */ /* 0x000fe400078e0200 */
[----:B------:R-:W-:Y:S02]  /*0c00*/  IMAD R9, R9, R2, R10 ;  /* 0x0000000209097224 */ /* 0x000fe400078e020a */
[----:B0-----:R-:W-:-:S02]  /*0c10*/  IMAD R0, R4, R21, R22 ;  /* 0x0000001504007224 */ /* 0x001fc400078e0216 */
[----:B------:R-:W-:Y:S02]  /*0c20*/  IMAD R8, R9, R20, R8 ;  /* 0x0000001409087224 */ /* 0x000fe400078e0208 */
[----:B------:R-:W-:Y:S02]  /*0c30*/  IMAD R3, R0, R17, R3 ;  /* 0x0000001100037224 */ /* 0x000fe400078e0203 */
[----:B------:R-:W-:-:S03]  /*0c40*/  IMAD.MOV.U32 R4, RZ, RZ, 0x1 ;  /* 0x00000001ff047424 */ /* 0x000fc600078e00ff */
[----:B------:R-:W-:Y:S02]  /*0c50*/  SEL R2, R3, R8, !P4 ;  /* 0x0000000803027207 */ /* 0x000fe40006000000 */
[----:B------:R-:W-:-:S03]  /*0c60*/  SEL R0, R8, R3, !P4 ;  /* 0x0000000308007207 */ /* 0x000fc60006000000 */
[----:B------:R0:W-:Y:S04]  /*0c70*/  STL [R1+0x80], R2 ;  /* 0x0000800201007387 */ /* 0x0001e80000100800 */
[----:B------:R0:W-:Y:S02]  /*0c80*/  STL [R1+0x84], R0 ;  /* 0x0000840001007387 */ /* 0x0001e40000100800 */
.L_x_4:
[----:B------:R-:W-:-:S08]  /*0c90*/  NOP ;  /* 0x0000000000007918 */ /* 0x000fd00000000000 */
[----:B------:R-:W1:Y:S02]  /*0ca0*/  USETMAXREG.TRY_ALLOC.CTAPOOL UP0, 0xe8 ;  /* 0x000000e8000079c8 */ /* 0x000e640008000600 */
[----:B-1----:R-:W-:-:S13]  /*0cb0*/  PLOP3.LUT P0, PT, PT, PT, UP0, 0x80, 0x0 ;  /* 0x000000000000781c */ /* 0x002fda0003f0f008 */
[----:B------:R-:W-:Y:S05]  /*0cc0*/  @!P0 BRA `(.L_x_4) ;  /* 0xfffffffc00f08947 */ /* 0x000fea000383ffff */
[----:B------:R-:W-:Y:S01]  /*0cd0*/  ULDC.64 UR4, c[0x0][0x598] ;  /* 0x0001660000047ab9 */ /* 0x000fe20000000a00 */
[----:B------:R-:W-:Y:S01]  /*0ce0*/  ULDC.64 UR16, c[0x0][0x208] ;  /* 0x0000820000107ab9 */ /* 0x000fe20000000a00 */
[----:B------:R-:W-:-:S04]  /*0cf0*/  ISETP.NE.U32.AND P0, PT, RZ, UR4, PT ;  /* 0x00000004ff007c0c */ /* 0x000fc8000bf05070 */
[----:B------:R-:W-:-:S13]  /*0d00*/  ISETP.NE.AND.EX P0, PT, RZ, UR5, PT, P0 ;  /* 0x00000005ff007c0c */ /* 0x000fda000bf05300 */
[----:B------:R-:W-:Y:S05]  /*0d10*/  @!P0 BRA `(.L_x_7) ;  /* 0x0000000000208947 */ /* 0x000fea0003800000 */
[----:B0-----:R-:W0:Y:S02]  /*0d20*/  LDC.64 R2, c[0x0][0x598] ;  /* 0x00016600ff027b82 */ /* 0x001e240000000a00 */
[----:B0-----:R-:W2:Y:S02]  /*0d30*/  LDG.E.64 R2, desc[UR16][R2.64] ;  /* 0x0000001002027981 */ /* 0x001ea4000c1e1b00 */
[----:B--2---:R-:W-:-:S04]  /*0d40*/  ISETP.NE.U32.AND P0, PT, R2, RZ, PT ;  /* 0x000000ff0200720c */ /* 0x004fc80003f05070 */
[----:B------:R-:W-:-:S13]  /*0d50*/  ISETP.NE.AND.EX P0, PT, R3, RZ, PT, P0 ;  /* 0x000000ff0300720c */ /* 0x000fda0003f05300 */
[----:B------:R-:W-:Y:S05]  /*0d60*/  @!P0 BRA `(.L_x_7) ;  /* 0x00000000000c8947 */ /* 0x000fea0003800000 */
[----:B------:R-:W2:Y:S02]  /*0d70*/  LD.E R2, desc[UR16][R2.64] ;  /* 0x0000001002027980 */ /* 0x000ea4000c101900 */
[----:B--2---:R-:W-:Y:S01]  /*0d80*/  R2UR UR20, R2 ;  /* 0x00000000021472ca */ /* 0x004fe200000e0000 */
[----:B------:R-:W-:-:S14]  /*0d90*/  BRA `(.L_x_8) ;  /* 0x0000000000247947 */ /* 0x000fdc0003800000 */
.L_x_7:
[----:B------:R-:W-:Y:S02]  /*0da0*/  ULDC.64 UR4, c[0x0][0x588] ;  /* 0x0001620000047ab9 */ /* 0x000fe40000000a00 */
[----:B------:R-:W-:-:S04]  /*0db0*/  ISETP.NE.U32.AND P0, PT, RZ, UR4, PT ;  /* 0x00000004ff007c0c */ /* 0x000fc8000bf05070 */
[----:B------:R-:W-:-:S13]  /*0dc0*/  ISETP.NE.AND.EX P0, PT, RZ, UR5, PT, P0 ;  /* 0x00000005ff007c0c */ /* 0x000fda000bf05300 */
[----:B------:R-:W-:Y:S05]  /*0dd0*/  @!P0 BRA `(.L_x_9) ;  /* 0x0000000000108947 */ /* 0x000fea0003800000 */
[----:B0-----:R-:W0:Y:S02]  /*0de0*/  LDC.64 R2, c[0x0][0x588] ;  /* 0x00016200ff027b82 */ /* 0x001e240000000a00 */
[----:B0-----:R-:W2:Y:S02]  /*0df0*/  LDG.E R2, desc[UR16][R2.64] ;  /* 0x0000001002027981 */ /* 0x001ea4000c1e1900 */
[----:B--2---:R-:W-:Y:S01]  /*0e00*/  R2UR UR20, R2 ;  /* 0x00000000021472ca */ /* 0x004fe200000e0000 */
[----:B------:R-:W-:-:S14]  /*0e10*/  BRA `(.L_x_8) ;  /* 0x0000000000047947 */ /* 0x000fdc0003800000 */
.L_x_9:
[----:B------:R-:W-:-:S05]  /*0e20*/  ULDC UR20, c[0x0][0x580] ;  /* 0x0001600000147ab9 */ /* 0x000fca0000000800 */
.L_x_8:
[----:B------:R-:W-:Y:S02]  /*0e30*/  ULDC.64 UR4, c[0x0][0x5a0] ;  /* 0x0001680000047ab9 */ /* 0x000fe40000000a00 */
        /* <DEDUP_REMOVED lines=11> */
.L_x_10:
        /* <DEDUP_REMOVED lines=8> */
.L_x_12:
[----:B------:R-:W-:-:S05]  /*0f70*/  ULDC UR21, c[0x0][0x584] ;  /* 0x0001610000157ab9 */ /* 0x000fca0000000800 */
.L_x_11:
[----:B------:R-:W-:-:S13]  /*0f80*/  LOP3.LUT P0, RZ, R4, 0xff, RZ, 0xc0, !PT ;  /* 0x000000ff04ff7812 */ /* 0x000fda000780c0ff */
[----:B------:R-:W-:Y:S05]  /*0f90*/  @!P0 EXIT ;  /* 0x000000000000894d */ /* 0x000fea0003800000 */
[----:B------:R-:W-:Y:S01]  /*0fa0*/  ULDC UR4, c[0x0][0x28c] ;  /* 0x0000a30000047ab9 */ /* 0x000fe20000000800 */
[----:B------:R-:W-:Y:S02]  /*0fb0*/  ULOP3.LUT UR23, UR13, 0x1, URZ, 0xfc, !UPT ;  /* 0x000000010d177892 */ /* 0x000fe4000f8efc3f */
[----:B------:R-:W-:-:S04]  /*0fc0*/  UIADD3 UR4, UR4, 0x1f, URZ ;  /* 0x0000001f04047890 */ /* 0x000fc8000fffe03f */
[----:B------:R-:W-:-:S04]  /*0fd0*/  USHF.R.S32.HI UR5, URZ, 0x1f, UR4 ;  /* 0x0000001f3f057899 */ /* 0x000fc80008011404 */
[----:B------:R-:W-:-:S03]  /*0fe0*/  ULEA.HI UR5, UR5, UR4, URZ, 0x5 ;  /* 0x0000000405057291 */ /* 0x000fc6000f8f283f */
[----:B------:R-:W-:Y:S01]  /*0ff0*/  UMOV UR4, URZ ;  /* 0x0000003f00047c82 */ /* 0x000fe20008000000 */
[----:B------:R-:W-:-:S03]  /*1000*/  USHF.R.S32.HI UR12, URZ, 0x5, UR5 ;  /* 0x000000053f0c7899 */ /* 0x000fc60008011405 */
[----:B------:R-:W-:-:S09]  /*1010*/  UMOV UR5, URZ ;  /* 0x0000003f00057c82 */ /* 0x000fd20008000000 */
.L_x_293:
[----:B0-----:R-:W0:Y:S01]  /*1020*/  S2R R0, SR_TID.X ;  /* 0x0000000000007919 */ /* 0x001e220000002100 */
[----:B-1----:R-:W1:Y:S01]  /*1030*/  S2UR UR11, SR_CgaCtaId ;  /* 0x00000000000b79c3 */ /* 0x002e620000008800 */
[----:B------:R-:W-:Y:S01]  /*1040*/  UMOV UR14, 0x400 ;  /* 0x00000400000e7882 */ /* 0x000fe20000000000 */
[----:B------:R-:W-:Y:S01]  /*1050*/  UMOV UR6, URZ ;  /* 0x0000003f00067c82 */ /* 0x000fe20008000000 */
[----:B------:R-:W-:Y:S01]  /*1060*/  STL [R1+0x74], RZ ;  /* 0x000074ff01007387 */ /* 0x000fe20000100800 */
[----:B------:R-:W-:Y:S01]  /*1070*/  UMOV UR7, URZ ;  /* 0x0000003f00077c82 */ /* 0x000fe20008000000 */
[----:B------:R-:W-:Y:S01]  /*1080*/  UMOV UR8, URZ ;  /* 0x0000003f00087c82 */ /* 0x000fe20008000000 */
[----:B------:R-:W-:Y:S01]  /*1090*/  UMOV UR18, UR5 ;  /* 0x0000000500127c82 */ /* 0x000fe20008000000 */
[----:B------:R-:W-:Y:S01]  /*10a0*/  STL [R1+0x70], RZ ;  /* 0x000070ff01007387 */ /* 0x000fe20000100800 */
[----:B--2---:R-:W2:Y:S01]  /*10b0*/  LDC R2, c[0x0][0x28c] ;  /* 0x0000a300ff027b82 */ /* 0x004ea20000000800 */
[----:B------:R-:W-:-:S02]  /*10c0*/  CS2R R4, SRZ ;  /* 0x0000000000047805 */ /* 0x000fc4000001ff00 */
[----:B------:R-:W-:Y:S01]  /*10d0*/  CS2R R6, SRZ ;  /* 0x0000000000067805 */ /* 0x000fe2000001ff00 */
[----:B------:R-:W-:Y:S01]  /*10e0*/  STL [R1+0x6c], RZ ;  /* 0x00006cff01007387 */ /* 0x000fe20000100800 */
[----:B------:R-:W-:Y:S02]  /*10f0*/  CS2R R8, SRZ ;  /* 0x0000000000087805 */ /* 0x000fe4000001ff00 */
[----:B------:R-:W-:Y:S02]  /*1100*/  CS2R R10, SRZ ;  /* 0x00000000000a7805 */ /* 0x000fe4000001ff00 */
[----:B------:R-:W-:Y:S01]  /*1110*/  CS2R R12, SRZ ;  /* 0x00000000000c7805 */ /* 0x000fe2000001ff00 */
[----:B------:R-:W-:Y:S01]  /*1120*/  STL [R1+0x68], RZ ;  /* 0x000068ff01007387 */ /* 0x000fe20000100800 */
[----:B------:R-:W-:Y:S02]  /*1130*/  CS2R R14, SRZ ;  /* 0x00000000000e7805 */ /* 0x000fe4000001ff00 */
[----:B------:R-:W-:-:S02]  /*1140*/  CS2R R16, SRZ ;  /* 0x0000000000107805 */ /* 0x000fc4000001ff00 */
[----:B------:R-:W-:Y:S01]  /*1150*/  CS2R R18, SRZ ;  /* 0x0000000000127805 */ /* 0x000fe2000001ff00 */
[----:B------:R-:W-:Y:S01]  /*1160*/  STL [R1+0x64], RZ ;  /* 0x000064ff01007387 */ /* 0x000fe20000100800 */
[----:B------:R-:W-:Y:S02]  /*1170*/  CS2R R20, SRZ ;  /* 0x0000000000147805 */ /* 0x000fe4000001ff00 */
[----:B------:R-:W-:Y:S02]  /*1180*/  CS2R R22, SRZ ;  /* 0x0000000000167805 */ /* 0x000fe4000001ff00 */
[----:B------:R-:W-:Y:S01]  /*1190*/  CS2R R152, SRZ ;  /* 0x0000000000987805 */ /* 0x000fe2000001ff00 */
[----:B------:R-:W-:Y:S01]  /*11a0*/  STL [R1+0x60], RZ ;  /* 0x000060ff01007387 */ /* 0x000fe20000100800 */
[----:B-1----:R-:W-:Y:S01]  /*11b0*/  ULEA UR14, UR11, UR14, 0x18 ;  /* 0x0000000e0b0e7291 */ /* 0x002fe2000f8ec03f */
[----:B------:R-:W-:Y:S02]  /*11c0*/  CS2R R154, SRZ ;  /* 0x00000000009a7805 */ /* 0x000fe4000001ff00 */
[----:B------:R-:W-:Y:S01]  /*11d0*/  CS2R R156, SRZ ;  /* 0x00000000009c7805 */ /* 0x000fe2000001ff00 */
[----:B------:R-:W-:Y:S01]  /*11e0*/  STL [R1+0x5c], RZ ;  /* 0x00005cff01007387 */ /* 0x000fe20000100800 */
[----:B------:R-:W-:-:S02]  /*11f0*/  CS2R R158, SRZ ;  /* 0x00000000009e7805 */ /* 0x000fc4000001ff00 */
[----:B------:R-:W-:Y:S02]  /*1200*/  CS2R R160, SRZ ;  /* 0x0000000000a07805 */ /* 0x000fe4000001ff00 */
[----:B------:R-:W-:Y:S02]  /*1210*/  CS2R R162, SRZ ;  /* 0x0000000000a27805 */ /* 0x000fe4000001ff00 */
[----:B0-----:R-:W-:Y:S01]  /*1220*/  LOP3.LUT R0, R0, 0x80, RZ, 0xc0, !PT ;  /* 0x0000008000007812 */ /* 0x001fe200078ec0ff */
[----:B------:R-:W-:Y:S01]  /*1230*/  STL [R1+0x58], RZ ;  /* 0x000058ff01007387 */ /* 0x000fe20000100800 */
[----:B--2---:R-:W-:Y:S02]  /*1240*/  ISETP.GE.AND P0, PT, R2, 0x1, PT ;  /* 0x000000010200780c */ /* 0x004fe40003f06270 */
[----:B------:R-:W-:Y:S02]  /*1250*/  CS2R R2, SRZ ;  /* 0x0000000000027805 */ /* 0x000fe4000001ff00 */
[----:B------:R-:W-:Y:S01]  /*1260*/  SHF.R.U32.HI R0, RZ, 0x7, R0 ;  /* 0x00000007ff007819 */ /* 0x000fe20000011600 */
[----:B------:R-:W-:Y:S01]  /*1270*/  STL [R1+0x54], RZ ;  /* 0x000054ff01007387 */ /* 0x000fe20000100800 */
[----:B------:R-:W-:-:S02]  /*1280*/  CS2R R164, SRZ ;  /* 0x0000000000a47805 */ /* 0x000fc4000001ff00 */
[----:B------:R-:W-:Y:S02]  /*1290*/  CS2R R166, SRZ ;  /* 0x0000000000a67805 */ /* 0x000fe4000001ff00 */
[----:B------:R-:W-:Y:S01]  /*12a0*/  CS2R R168, SRZ ;  /* 0x0000000000a87805 */ /* 0x000fe2000001ff00 */
[----:B------:R-:W-:Y:S01]  /*12b0*/  STL [R1+0x50], RZ ;  /* 0x000050ff01007387 */ /* 0x000fe20000100800 */
[----:B------:R-:W-:Y:S02]  /*12c0*/  CS2R R170, SRZ ;  /* 0x0000000000aa7805 */ /* 0x000fe4000001ff00 */
[----:B------:R-:W-:Y:S02]  /*12d0*/  CS2R R172, SRZ ;  /* 0x0000000000ac7805 */ /* 0x000fe4000001ff00 */
[----:B------:R-:W-:Y:S01]  /*12e0*/  CS2R R174, SRZ ;  /* 0x0000000000ae7805 */ /* 0x000fe2000001ff00 */
[----:B------:R-:W0:Y:S01]  /*12f0*/  SHFL.IDX PT, R0, R0, RZ, 0x1f ;  /* 0x00001fff00007589 */ /* 0x000e2200000e0000 */
[----:B------:R-:W-:-:S02]  /*1300*/  CS2R R176, SRZ ;  /* 0x0000000000b07805 */ /* 0x000fc4000001ff00 */
[----:B------:R-:W-:Y:S02]  /*1310*/  CS2R R178, SRZ ;  /* 0x0000000000b27805 */ /* 0x000fe4000001ff00 */
[----:B------:R-:W-:Y:S01]  /*1320*/  CS2R R180, SRZ ;  /* 0x0000000000b47805 */ /* 0x000fe2000001ff00 */
[----:B------:R1:W-:Y:S01]  /*1330*/  STL [R1+0x4c], RZ ;  /* 0x00004cff01007387 */ /* 0x0003e20000100800 */
[----:B------:R-:W-:Y:S02]  /*1340*/  CS2R R182, SRZ ;  /* 0x0000000000b67805 */ /* 0x000fe4000001ff00 */
[----:B------:R-:W-:Y:S02]  /*1350*/  CS2R R184, SRZ ;  /* 0x0000000000b87805 */ /* 0x000fe4000001ff00 */
[----:B------:R-:W-:Y:S01]  /*1360*/  CS2R R186, SRZ ;  /* 0x0000000000ba7805 */ /* 0x000fe2000001ff00 */
[----:B------:R1:W-:Y:S01]  /*1370*/  STL [R1+0x48], RZ ;  /* 0x000048ff01007387 */ /* 0x0003e20000100800 */
        /* <DEDUP_REMOVED lines=14> */
[----:B------:R-:W-:Y:S02]  /*1460*/  CS2R R210, SRZ ;  /* 0x0000000000d27805 */ /* 0x000fe4000001ff00 */
[----:B0-----:R-:W-:Y:S01]  /*1470*/  R2UR UR9, R0 ;  /* 0x00000000000972ca */ /* 0x001fe200000e0000 */
[----:B------:R1:W-:Y:S01]  /*1480*/  STL [R1+0x38], RZ ;  /* 0x000038ff01007387 */ /* 0x0003e20000100800 */
[----:B------:R-:W-:Y:S01]  /*1490*/  IMAD.MOV.U32 R0, RZ, RZ, RZ ;  /* 0x000000ffff007224 */ /* 0x000fe200078e00ff */
[----:B------:R-:W-:-:S02]  /*14a0*/  CS2R R212, SRZ ;  /* 0x0000000000d47805 */ /* 0x000fc4000001ff00 */
[----:B------:R-:W-:Y:S01]  /*14b0*/  CS2R R214, SRZ ;  /* 0x0000000000d67805 */ /* 0x000fe2000001ff00 */
[----:B------:R1:W-:Y:S01]  /*14c0*/  STL [R1+0x34], RZ ;  /* 0x000034ff01007387 */ /* 0x0003e20000100800 */
[----:B------:R-:W-:Y:S02]  /*14d0*/  CS2R R216, SRZ ;  /* 0x0000000000d87805 */ /* 0x000fe4000001ff00 */
[----:B------:R-:W-:Y:S02]  /*14e0*/  CS2R R218, SRZ ;  /* 0x0000000000da7805 */ /* 0x000fe4000001ff00 */
[----:B------:R-:W-:Y:S01]  /*14f0*/  CS2R R220, SRZ ;  /* 0x0000000000dc7805 */ /* 0x000fe2000001ff00 */
[----:B------:R1:W-:Y:S01]  /*1500*/  STL [R1+0x30], RZ ;  /* 0x000030ff01007387 */ /* 0x0003e20000100800 */
[----:B------:R-:W-:Y:S02]  /*1510*/  CS2R R222, SRZ ;  /* 0x0000000000de7805 */ /* 0x000fe4000001ff00 */
[----:B------:R-:W-:Y:S01]  /*1520*/  CS2R R224, SRZ ;  /* 0x0000000000e07805 */ /* 0x000fe2000001ff00 */
[----:B------:R-:W-:Y:S01]  /*1530*/  IMAD.MOV.U32 R226, RZ, RZ, RZ ;  /* 0x000000ffffe27224 */ /* 0x000fe200078e00ff */
[----:B------:R1:W-:Y:S01]  /*1540*/  STL [R1+0x2c], RZ ;  /* 0x00002cff01007387 */ /* 0x0003e20000100800 */
[----:B------:R-:W-:Y:S01]  /*1550*/  ULEA.HI UR10, UR9, UR9, URZ, 0x1 ;  /* 0x00000009090a7291 */ /* 0x000fe2000f8f083f */
[----:B------:R-:W-:Y:S01]  /*1560*/  IMAD.U32 R227, RZ, RZ, UR4 ;  /* 0x00000004ffe37e24 */ /* 0x000fe2000f8e00ff */
[----:B------:R-:W-:Y:S01]  /*1570*/  CS2R R88, SRZ ;  /* 0x0000000000587805 */ /* 0x000fe2000001ff00 */
[----:B------:R1:W-:Y:S01]  /*1580*/  STL [R1+0x28], RZ ;  /* 0x000028ff01007387 */ /* 0x0003e20000100800 */
[----:B------:R-:W-:Y:S01]  /*1590*/  ULOP3.LUT UR10, UR10, 0x1ffffe, URZ, 0xc0, !UPT ;  /* 0x001ffffe0a0a7892 */ /* 0x000fe2000f8ec03f */
[----:B------:R-:W-:-:S02]  /*15a0*/  CS2R R90, SRZ ;  /* 0x00000000005a7805 */ /* 0x000fc4000001ff00 */
[----:B------:R-:W-:Y:S01]  /*15b0*/  CS2R R92, SRZ ;  /* 0x00000000005c7805 */ /* 0x000fe2000001ff00 */
[----:B------:R1:W-:Y:S01]  /*15c0*/  STL [R1+0x24], RZ ;  /* 0x000024ff01007387 */ /* 0x0003e20000100800 */
[----:B------:R-:W-:Y:S01]  /*15d0*/  UIADD3 UR10, UR9, -UR10, URZ ;  /* 0x8000000a090a7290 */ /* 0x000fe2000fffe03f */
[----:B------:R-:W-:Y:S02]  /*15e0*/  CS2R R94, SRZ ;  /* 0x00000000005e7805 */ /* 0x000fe4000001ff00 */
[----:B------:R-:W-:Y:S01]  /*15f0*/  CS2R R96, SRZ ;  /* 0x0000000000607805 */ /* 0x000fe2000001ff00 */
[----:B------:R1:W-:Y:S01]  /*1600*/  STL [R1+0x20], RZ ;  /* 0x000020ff01007387 */ /* 0x0003e20000100800 */
[----:B------:R-:W-:Y:S01]  /*1610*/  ULEA UR10, UR10, UR14, 0xb ;  /* 0x0000000e0a0a7291 */ /* 0x000fe2000f8e583f */
[----:B------:R-:W-:Y:S02]  /*1620*/  CS2R R98, SRZ ;  /* 0x0000000000627805 */ /* 0x000fe4000001ff00 */
[----:B------:R-:W-:Y:S01]  /*1630*/  CS2R R100, SRZ ;  /* 0x0000000000647805 */ /* 0x000fe2000001ff00 */
[----:B------:R1:W-:Y:S01]  /*1640*/  STL [R1+0x1c], RZ ;  /* 0x00001cff01007387 */ /* 0x0003e20000100800 */
[----:B------:R-:W-:Y:S01]  /*1650*/  UIADD3 UR10, UR10, 0x100, URZ ;  /* 0x000001000a0a7890 */ /* 0x000fe2000fffe03f */
[----:B------:R-:W-:-:S02]  /*1660*/  CS2R R102, SRZ ;  /* 0x0000000000667805 */ /* 0x000fc4000001ff00 */
[----:B------:R-:W-:Y:S01]  /*1670*/  CS2R R104, SRZ ;  /* 0x0000000000687805 */ /* 0x000fe2000001ff00 */
[----:B------:R1:W-:Y:S01]  /*1680*/  STL [R1+0x18], RZ ;  /* 0x000018ff01007387 */ /* 0x0003e20000100800 */
[----:B------:R-:W-:Y:S01]  /*1690*/  USHF.R.U32.HI UR10, URZ, 0x4, UR10 ;  /* 0x000000043f0a7899 */ /* 0x000fe2000801160a */
[----:B------:R-:W-:Y:S02]  /*16a0*/  CS2R R106, SRZ ;  /* 0x00000000006a7805 */ /* 0x000fe4000001ff00 */
[----:B------:R-:W-:Y:S01]  /*16b0*/  CS2R R108, SRZ ;  /* 0x00000000006c7805 */ /* 0x000fe2000001ff00 */
[----:B------:R1:W-:Y:S01]  /*16c0*/  STL [R1+0x14], RZ ;  /* 0x000014ff01007387 */ /* 0x0003e20000100800 */
[----:B------:R-:W-:Y:S01]  /*16d0*/  ULOP3.LUT UR15, UR10, 0x3fff, URZ, 0xc0, !UPT ;  /* 0x00003fff0a0f7892 */ /* 0x000fe2000f8ec03f */
        /* <DEDUP_REMOVED lines=18> */
[----:B------:R1:W-:Y:S01]  /*1800*/  STL [R1], RZ ;  /* 0x000000ff01007387 */ /* 0x0003e20000100800 */
[----:B------:R-:W-:-:S02]  /*1810*/  CS2R R138, SRZ ;  /* 0x00000000008a7805 */ /* 0x000fc4000001ff00 */
[----:B------:R-:W-:Y:S02]  /*1820*/  CS2R R140, SRZ ;  /* 0x00000000008c7805 */ /* 0x000fe4000001ff00 */
[----:B------:R-:W-:Y:S02]  /*1830*/  CS2R R142, SRZ ;  /* 0x00000000008e7805 */ /* 0x000fe4000001ff00 */
[----:B------:R-:W-:Y:S02]  /*1840*/  CS2R R144, SRZ ;  /* 0x0000000000907805 */ /* 0x000fe4000001ff00 */
[----:B------:R-:W-:Y:S02]  /*1850*/  CS2R R146, SRZ ;  /* 0x0000000000927805 */ /* 0x000fe4000001ff00 */
[----:B------:R-:W-:Y:S02]  /*1860*/  CS2R R148, SRZ ;  /* 0x0000000000947805 */ /* 0x000fe4000001ff00 */
[----:B------:R-:W-:-:S02]  /*1870*/  CS2R R150, SRZ ;  /* 0x0000000000967805 */ /* 0x000fc4000001ff00 */
[----:B------:R-:W-:Y:S02]  /*1880*/  CS2R R24, SRZ ;  /* 0x0000000000187805 */ /* 0x000fe4000001ff00 */
[----:B---3--:R-:W-:Y:S02]  /*1890*/  CS2R R26, SRZ ;  /* 0x00000000001a7805 */ /* 0x008fe4000001ff00 */
[----:B------:R-:W-:Y:S02]  /*18a0*/  CS2R R28, SRZ ;  /* 0x00000000001c7805 */ /* 0x000fe4000001ff00 */
[----:B----4-:R-:W-:Y:S02]  /*18b0*/  CS2R R30, SRZ ;  /* 0x00000000001e7805 */ /* 0x010fe4000001ff00 */
[----:B------:R-:W-:Y:S02]  /*18c0*/  CS2R R32, SRZ ;  /* 0x0000000000207805 */ /* 0x000fe4000001ff00 */
        /* <DEDUP_REMOVED lines=26> */
[----:B------:R-:W-:Y:S01]  /*1a70*/  CS2R R86, SRZ ;  /* 0x0000000000567805 */ /* 0x000fe2000001ff00 */
[----:B-1----:R-:W-:Y:S06]  /*1a80*/  @!P0 BRA `(.L_x_13) ;  /* 0x0000001000608947 */ /* 0x002fec0003800000 */
[----:B------:R-:W-:-:S06]  /*1a90*/  UISETP.NE.AND UP0, UPT, UR23, 0x3, UPT ;  /* 0x000000031700788c */ /* 0x000fcc000bf05270 */
[----:B------:R-:W-:-:S13]  /*1aa0*/  PLOP3.LUT P1, PT, PT, PT, UP0, 0x80, 0x0 ;  /* 0x000000000000781c */ /* 0x000fda0003f2f008 */
[----:B------:R-:W-:Y:S05]  /*1ab0*/  @!P1 BRA `(.L_x_14) ;  /* 0x0000000000049947 */ /* 0x000fea0003800000 */
[----:B------:R-:W-:Y:S01]  /*1ac0*/  BPT.TRAP 0x1 ;  /* 0x000000040000795c */ /* 0x000fe20000300000 */
.L_x_14:
[----:B------:R-:W-:Y:S01]  /*1ad0*/  ULEA UR7, UR5, UR14, 0x3 ;  /* 0x0000000e05077291 */ /* 0x000fe2000f8e183f */
[----:B------:R-:W-:-:S05]  /*1ae0*/  IMAD.U32 R0, RZ, RZ, UR4 ;  /* 0x00000004ff007e24 */ /* 0x000fca000f8e00ff */
[----:B------:R-:W-:-:S04]  /*1af0*/  SHF.L.U32 R0, R0, 0x1f, RZ ;  /* 0x0000001f00007819 */ /* 0x000fc800000006ff */
[----:B------:R0:W1:Y:S01]  /*1b00*/  SYNCS.PHASECHK.TRANS64.TRYWAIT P0, [UR7], R0 ;  /* 0x00000000ff0075a7 */ /* 0x0000620008000147 */
[----:B------:R-:W-:Y:S05]  /*1b10*/  @!P1 BRA `(.L_x_15) ;  /* 0x0000000000049947 */ /* 0x000fea0003800000 */
[----:B------:R-:W-:Y:S01]  /*1b20*/  BPT.TRAP 0x1 ;  /* 0x000000040000795c */ /* 0x000fe20000300000 */
.L_x_15:
[----:B------:R2:W-:Y:S01]  /*1b30*/  STL [R1+0x74], RZ ;  /* 0x000074ff01007387 */ /* 0x0005e20000100800 */
[----:B------:R-:W-:Y:S01]  /*1b40*/  UMOV UR6, 0x1 ;  /* 0x0000000100067882 */ /* 0x000fe20000000000 */
[----:B-1----:R-:W-:Y:S05]  /*1b50*/  @P0 BRA `(.L_x_16) ;  /* 0x0000000000080947 */ /* 0x002fea0003800000 */
[----:B------:R-:W1:Y:S02]  /*1b60*/  SYNCS.PHASECHK.TRANS64.TRYWAIT P0, [UR7], R0 ;  /* 0x00000000ff0075a7 */ /* 0x000e640008000147 */
[----:B-1----:R-:W-:Y:S05]  /*1b70*/  @!P0 BRA `(.L_x_17) ;  /* 0x000000e400488947 */ /* 0x002fea0003800000 */
.L_x_16:
[----:B------:R3:W-:Y:S01]  /*1b80*/  STL [R1+0x70], RZ ;  /* 0x000070ff01007387 */ /* 0x0007e20000100800 */
[----:B------:R-:W-:Y:S01]  /*1b90*/  UIADD3 UR7, UR14, 0x8100, URZ ;  /* 0x000081000e077890 */ /* 0x000fe2000fffe03f */
[----:B------:R-:W-:Y:S01]  /*1ba0*/  WARPGROUP.ARRIVE ;  /* 0x00000000000079c5 */ /* 0x000fe20000000000 */
[----:B------:R-:W-:Y:S01]  /*1bb0*/  ULOP3.LUT UR8, UR15, 0x10000, URZ, 0xfc, !UPT ;  /* 0x000100000f087892 */ /* 0x000fe2000f8efc3f */
[----:B------:R3:W-:Y:S01]  /*1bc0*/  STL [R1+0x6c], RZ ;  /* 0x00006cff01007387 */ /* 0x0007e20000100800 */
[----:B------:R-:W-:Y:S01]  /*1bd0*/  USHF.R.U32.HI UR7, URZ, 0x4, UR7 ;  /* 0x000000043f077899 */ /* 0x000fe20008011607 */
[----:B01----:R-:W-:Y:S01]  /*1be0*/  IMAD.MOV.U32 R0, RZ, RZ, RZ ;  /* 0x000000ffff007224 */ /* 0x003fe200078e00ff */
[----:B------:R-:W-:Y:S01]  /*1bf0*/  ULEA UR8, UR5, UR8, 0x9 ;  /* 0x0000000805087291 */ /* 0x000fe2000f8e483f */
[----:B------:R3:W-:Y:S01]  /*1c00*/  STL [R1+0x68], RZ ;  /* 0x000068ff01007387 */ /* 0x0007e20000100800 */
[----:B------:R-:W-:Y:S01]  /*1c10*/  ULOP3.LUT UR7, UR7, 0x3fff, URZ, 0xc0, !UPT ;  /* 0x00003fff07077892 */ /* 0x000fe2000f8ec03f */
[----:B------:R-:W-:Y:S01]  /*1c20*/  CS2R R2, SRZ ;  /* 0x0000000000027805 */ /* 0x000fe2000001ff00 */
[----:B------:R-:W-:Y:S01]  /*1c30*/  UMOV UR9, 0xc0000010 ;  /* 0xc000001000097882 */ /* 0x000fe20000000000 */
[----:B------:R3:W-:Y:S01]  /*1c40*/  STL [R1+0x64], RZ ;  /* 0x000064ff01007387 */ /* 0x0007e20000100800 */
[----:B------:R-:W-:Y:S01]  /*1c50*/  ULOP3.LUT UR7, UR7, 0x10000, URZ, 0xfc, !UPT ;  /* 0x0001000007077892 */ /* 0x000fe2000f8efc3f */
[----:B------:R-:W-:Y:S01]  /*1c60*/  CS2R R4, SRZ ;  /* 0x0000000000047805 */ /* 0x000fe2000001ff00 */
[----:B------:R-:W-:Y:S01]  /*1c70*/  UMOV UR11, 0xc0000010 ;  /* 0xc0000010000b7882 */ /* 0x000fe20000000000 */
[----:B------:R3:W-:Y:S01]  /*1c80*/  STL [R1+0x60], RZ ;  /* 0x000060ff01007387 */ /* 0x0007e20000100800 */
[----:B------:R-:W-:Y:S01]  /*1c90*/  ULEA UR10, UR5, UR7, 0x8 ;  /* 0x00000007050a7291 */ /* 0x000fe2000f8e403f */
[----:B------:R-:W-:-:S02]  /*1ca0*/  CS2R R6, SRZ ;  /* 0x0000000000067805 */ /* 0x000fc4000001ff00 */
[----:B------:R-:W-:Y:S01]  /*1cb0*/  CS2R R8, SRZ ;  /* 0x0000000000087805 */ /* 0x000fe2000001ff00 */
[----:B------:R3:W-:Y:S01]  /*1cc0*/  STL [R1+0x5c], RZ ;  /* 0x00005cff01007387 */ /* 0x0007e20000100800 */
[----:B------:R-:W-:Y:S01]  /*1cd0*/  ULDC UR7, c[0x0][0x50c] ;  /* 0x0001430000077ab9 */ /* 0x000fe20000000800 */
[----:B------:R-:W-:Y:S01]  /*1ce0*/  CS2R R10, SRZ ;  /* 0x00000000000a7805 */ /* 0x000fe2000001ff00 */
[----:B------:R-:W-:Y:S01]  /*1cf0*/  UISETP.NE.AND UP0, UPT, UR7, 0x1, UPT ;  /* 0x000000010700788c */ /* 0x000fe2000bf05270 */
[----:B------:R3:W-:Y:S01]  /*1d00*/  STL [R1+0x58], RZ ;  /* 0x000058ff01007387 */ /* 0x0007e20000100800 */
[----:B------:R-:W-:Y:S01]  /*1d10*/  CS2R R12, SRZ ;  /* 0x00000000000c7805 */ /* 0x000fe2000001ff00 */
[----:B------:R-:W-:Y:S01]  /*1d20*/  QGMMA.64x128x32.F32.E4M3.E4M3 R88, gdesc[UR8], RZ, !UPT ;  /* 0x01e00000085879f3 */ /* 0x000fe2000c7008ff */
[----:B------:R-:W-:Y:S01]  /*1d30*/  USEL UR7, URZ, 0x1, UP0 ;  /* 0x000000013f077887 */ /* 0x000fe20008000000 */
[----:B------:R3:W-:Y:S01]  /*1d40*/  STL [R1+0x54], RZ ;  /* 0x000054ff01007387 */ /* 0x0007e20000100800 */
[----:B------:R-:W-:Y:S01]  /*1d50*/  UIADD3 UR8, UR8, 0x100, URZ ;  /* 0x0000010008087890 */ /* 0x000fe2000fffe03f */
[----:B------:R-:W-:Y:S01]  /*1d60*/  CS2R R14, SRZ ;  /* 0x00000000000e7805 */ /* 0x000fe2000001ff00 */
[----:B------:R-:W-:Y:S01]  /*1d70*/  UMOV UR9, 0xc0000010 ;  /* 0xc000001000097882 */ /* 0x000fe20000000000 */
[----:B------:R3:W-:Y:S01]  /*1d80*/  STL [R1+0x50], RZ ;  /* 0x000050ff01007387 */ /* 0x0007e20000100800 */
[----:B------:R-:W-:-:S02]  /*1d90*/  ISETP.NE.AND P0, PT, RZ, UR7, PT ;  /* 0x00000007ff007c0c */ /* 0x000fc4000bf05270 */
[----:B------:R-:W-:Y:S02]  /*1da0*/  CS2R R16, SRZ ;  /* 0x0000000000107805 */ /* 0x000fe4000001ff00 */
[----:B------:R-:W-:Y:S01]  /*1db0*/  CS2R R18, SRZ ;  /* 0x0000000000127805 */ /* 0x000fe2000001ff00 */
[----:B------:R3:W-:Y:S01]  /*1dc0*/  STL [R1+0x4c], RZ ;  /* 0x00004cff01007387 */ /* 0x0007e20000100800 */
[----:B------:R-:W-:Y:S01]  /*1dd0*/  CS2R R20, SRZ ;  /* 0x0000000000147805 */ /* 0x000fe2000001ff00 */
[----:B------:R-:W-:Y:S01]  /*1de0*/  QGMMA.64x128x32.F32.E4M3.E4M3 R24, gdesc[UR8], RZ, !UPT, gsb0 ;  /* 0x01e00000081879f3 */ /* 0x000fe2000c0008ff */
[----:B------:R-:W-:Y:S01]  /*1df0*/  CS2R R22, SRZ ;  /* 0x0000000000167805 */ /* 0x000fe2000001ff00 */
[----:B------:R3:W-:Y:S01]  /*1e00*/  STL [R1+0x48], RZ ;  /* 0x000048ff01007387 */ /* 0x0007e20000100800 */
[----:B------:R-:W-:Y:S02]  /*1e10*/  CS2R R152, SRZ ;  /* 0x0000000000987805 */ /* 0x000fe4000001ff00 */
        /* <DEDUP_REMOVED lines=47> */
[----:B------:R-:W-:Y:S01]  /*2110*/  CS2R R224, SRZ ;  /* 0x0000000000e07805 */ /* 0x000fe2000001ff00 */
[----:B------:R-:W-:Y:S02]  /*2120*/  IMAD.MOV.U32 R226, RZ, RZ, RZ ;  /* 0x000000ffffe27224 */ /* 0x000fe400078e00ff */
[----:B------:R3:W-:Y:S04]  /*2130*/  STL [R1+0x14], RZ ;  /* 0x000014ff01007387 */ /* 0x0007e80000100800 */
[----:B------:R3:W-:Y:S04]  /*2140*/  STL [R1+0x10], RZ ;  /* 0x000010ff01007387 */ /* 0x0007e80000100800 */
[----:B------:R3:W-:Y:S04]  /*2150*/  STL [R1+0xc], RZ ;  /* 0x00000cff01007387 */ /* 0x0007e80000100800 */
[----:B------:R3:W-:Y:S04]  /*2160*/  STL [R1+0x8], RZ ;  /* 0x000008ff01007387 */ /* 0x0007e80000100800 */
[----:B------:R3:W-:Y:S04]  /*2170*/  STL [R1+0x4], RZ ;  /* 0x000004ff01007387 */ /* 0x0007e80000100800 */
[----:B------:R3:W-:Y:S01]  /*2180*/  STL [R1], RZ ;  /* 0x000000ff01007387 */ /* 0x0007e20000100800 */
[----:B------:R-:W-:Y:S05]  /*2190*/  @!P0 BRA `(.L_x_18) ;  /* 0x0000000800808947 */ /* 0x000fea0003800000 */
[----:B------:R-:W-:Y:S02]  /*21a0*/  WARPGROUP.DEPBAR.LE gsb0, 0x0 ;  /* 0x00008000000079c5 */ /* 0x000fe40000010000 */
[----:B------:R-:W-:-:S01]  /*21b0*/  FADD R227, RZ, R58 ;  /* 0x0000003affe37221 */ /* 0x000fc20000000000 */
[----:B------:R-:W-:Y:S01]  /*21c0*/  FADD R226, RZ, R88 ;  /* 0x00000058ffe27221 */ /* 0x000fe20000000000 */
[----:B------:R-:W-:-:S01]  /*21d0*/  FADD R225, RZ, R89 ;  /* 0x00000059ffe17221 */ /* 0x000fc20000000000 */
[----:B------:R-:W-:Y:S01]  /*21e0*/  FADD R224, RZ, R90 ;  /* 0x0000005affe07221 */ /* 0x000fe20000000000 */
[----:B------:R-:W-:-:S01]  /*21f0*/  FADD R223, RZ, R91 ;  /* 0x0000005bffdf7221 */ /* 0x000fc20000000000 */
[----:B------:R0:W-:Y:S01]  /*2200*/  STL [R1], R227 ;  /* 0x000000e301007387 */ /* 0x0001e20000100800 */
[----:B------:R-:W-:-:S01]  /*2210*/  FADD R222, RZ, R92 ;  /* 0x0000005cffde7221 */ /* 0x000fc20000000000 */
[----:B------:R-:W-:Y:S01]  /*2220*/  FADD R221, RZ, R93 ;  /* 0x0000005dffdd7221 */ /* 0x000fe20000000000 */
[----:B------:R-:W-:-:S01]  /*2230*/  FADD R220, RZ, R94 ;  /* 0x0000005effdc7221 */ /* 0x000fc20000000000 */
[----:B------:R-:W-:Y:S01]  /*2240*/  FADD R219, RZ, R95 ;  /* 0x0000005fffdb7221 */ /* 0x000fe20000000000 */
[----:B------:R-:W-:-:S01]  /*2250*/  FADD R218, RZ, R96 ;  /* 0x00000060ffda7221 */ /* 0x000fc20000000000 */
[----:B------:R-:W-:Y:S01]  /*2260*/  FADD R217, RZ, R97 ;  /* 0x00000061ffd97221 */ /* 0x000fe20000000000 */
[----:B------:R-:W-:-:S01]  /*2270*/  FADD R216, RZ, R98 ;  /* 0x00000062ffd87221 */ /* 0x000fc20000000000 */
[----:B------:R-:W-:Y:S01]  /*2280*/  FADD R215, RZ, R99 ;  /* 0x00000063ffd77221 */ /* 0x000fe20000000000 */
[----:B------:R-:W-:-:S01]  /*2290*/  FADD R214, RZ, R100 ;  /* 0x00000064ffd67221 */ /* 0x000fc20000000000 */
[----:B0-----:R-:W-:Y:S01]  /*22a0*/  FADD R227, RZ, R59 ;  /* 0x0000003bffe37221 */ /* 0x001fe20000000000 */
[----:B------:R-:W-:-:S01]  /*22b0*/  FADD R213, RZ, R101 ;  /* 0x00000065ffd57221 */ /* 0x000fc20000000000 */
[----:B------:R-:W-:Y:S01]  /*22c0*/  FADD R212, RZ, R102 ;  /* 0x00000066ffd47221 */ /* 0x000fe20000000000 */
[----:B------:R-:W-:-:S01]  /*22d0*/  FADD R211, RZ, R103 ;  /* 0x00000067ffd37221 */ /* 0x000fc20000000000 */
[----:B------:R-:W-:Y:S01]  /*22e0*/  FADD R210, RZ, R104 ;  /* 0x00000068ffd27221 */ /* 0x000fe20000000000 */
[----:B------:R0:W-:Y:S01]  /*22f0*/  STL [R1+0x4], R227 ;  /* 0x000004e301007387 */ /* 0x0001e20000100800 */
        /* <DEDUP_REMOVED lines=93> */
[----:B------:R-:W-:Y:S01]  /*28d0*/  UMOV UR6, URZ ;  /* 0x0000003f00067c82 */ /* 0x000fe20008000000 */
[----:B0-----:R-:W-:-:S05]  /*28e0*/  FADD R227, RZ, R66 ;  /* 0x00000042ffe37221 */ /* 0x001fca0000000000 */
[----:B------:R0:W-:Y:S02]  /*28f0*/  STL [R1+0x20], R227 ;  /* 0x000020e301007387 */ /* 0x0001e40000100800 */
        /* <DEDUP_REMOVED lines=42> */
.L_x_18:
[----:B------:R-:W-:-:S04]  /*2ba0*/  UIADD3 UR18, UR5, 0x1, URZ ;  /* 0x0000000105127890 */ /* 0x000fc8000fffe03f */
[----:B------:R-:W-:-:S04]  /*2bb0*/  UISETP.NE.AND UP0, UPT, UR18, 0x4, UPT ;  /* 0x000000041200788c */ /* 0x000fc8000bf05270 */
[----:B------:R-:W-:Y:S02]  /*2bc0*/  USEL UR8, URZ, 0x1, UP0 ;  /* 0x000000013f087887 */ /* 0x000fe40008000000 */
[----:B------:R-:W-:Y:S02]  /*2bd0*/  USEL UR18, UR18, URZ, UP0 ;  /* 0x0000003f12127287 */ /* 0x000fe40008000000 */
[----:B------:R-:W-:-:S06]  /*2be0*/  ULOP3.LUT UR8, UR4, UR8, URZ, 0x3c, !UPT ;  /* 0x0000000804087292 */ /* 0x000fcc000f8e3c3f */
[----:B0-----:R-:W-:Y:S01]  /*2bf0*/  IMAD.U32 R227, RZ, RZ, UR8 ;  /* 0x00000008ffe37e24 */ /* 0x001fe2000f8e00ff */
[----:B------:R-:W-:-:S06]  /*2c00*/  UMOV UR8, 0x1 ;  /* 0x0000000100087882 */ /* 0x000fcc0000000000 */
.L_x_13:
[----:B------:R-:W-:-:S04]  /*2c10*/  UISETP.LT.AND UP0, UPT, UR12, 0x1, UPT ;  /* 0x000000010c00788c */ /* 0x000fc8000bf01270 */
[----:B------:R-:W-:-:S04]  /*2c20*/  USEL UR9, UR12, 0x1, UP0 ;  /* 0x000000010c097887 */ /* 0x000fc80008000000 */
[----:B------:R-:W-:-:S04]  /*2c30*/  UIADD3 UR9, UR12, -UR9, URZ ;  /* 0x800000090c097290 */ /* 0x000fc8000fffe03f */
[----:B------:R-:W-:-:S06]  /*2c40*/  UISETP.GE.AND UP0, UPT, UR9, 0x1, UPT ;  /* 0x000000010900788c */ /* 0x000fcc000bf06270 */
[----:B------:R-:W-:-:S13]  /*2c50*/  PLOP3.LUT P0, PT, PT, PT, UP0, 0x80, 0x0 ;  /* 0x000000000000781c */ /* 0x000fda0003f0f008 */
[----:B------:R-:W-:Y:S05]  /*2c60*/  @!P0 BRA `(.L_x_19) ;  /* 0x00000010007c8947 */ /* 0x000fea0003800000 */
[----:B------:R-:W-:Y:S01]  /*2c70*/  IMAD.U32 R228, RZ, RZ, UR9 ;  /* 0x00000009ffe47e24 */ /* 0x000fe2000f8e00ff */
[----:B------:R-:W-:Y:S01]  /*2c80*/  UMOV UR19, UR5 ;  /* 0x0000000500137c82 */ /* 0x000fe20008000000 */
[----:B------:R-:W-:-:S05]  /*2c90*/  ULDC UR24, c[0x0][0x50c] ;  /* 0x0001430000187ab9 */ /* 0x000fca0000000800 */
.L_x_27:
[----:B------:R-:W-:-:S06]  /*2ca0*/  UISETP.NE.AND UP0, UPT, UR23, 0x3, UPT ;  /* 0x000000031700788c */ /* 0x000fcc000bf05270 */
[----:B------:R-:W-:-:S13]  /*2cb0*/  PLOP3.LUT P1, PT, PT, PT, UP0, 0x80, 0x0 ;  /* 0x000000000000781c */ /* 0x000fda0003f2f008 */
[----:B01----:R-:W-:Y:S05]  /*2cc0*/  @!P1 BRA `(.L_x_20) ;  /* 0x0000000000049947 */ /* 0x003fea0003800000 */
[----:B------:R-:W-:Y:S01]  /*2cd0*/  BPT.TRAP 0x1 ;  /* 0x000000040000795c */ /* 0x000fe20000300000 */
.L_x_20:
[----:B------:R-:W0:Y:S01]  /*2ce0*/  S2UR UR9, SR_CgaCtaId ;  /* 0x00000000000979c3 */ /* 0x000e220000008800 */
[----:B------:R-:W-:Y:S01]  /*2cf0*/  UMOV UR14, 0x400 ;  /* 0x00000400000e7882 */ /* 0x000fe20000000000 */
[----:B------:R-:W-:Y:S01]  /*2d00*/  SHF.L.U32 R229, R227, 0x1f, RZ ;  /* 0x0000001fe3e57819 */ /* 0x000fe200000006ff */
[----:B0-----:R-:W-:-:S04]  /*2d10*/  ULEA UR14, UR9, UR14, 0x18 ;  /* 0x0000000e090e7291 */ /* 0x001fc8000f8ec03f */
[----:B------:R-:W-:-:S09]  /*2d20*/  ULEA UR9, UR18, UR14, 0x3 ;  /* 0x0000000e12097291 */ /* 0x000fd2000f8e183f */
[----:B------:R0:W1:Y:S01]  /*2d30*/  SYNCS.PHASECHK.TRANS64.TRYWAIT P0, [UR9], R229 ;  /* 0x000000e5ff0075a7 */ /* 0x0000620008000149 */
[----:B------:R-:W-:Y:S05]  /*2d40*/  @!P1 BRA `(.L_x_21) ;  /* 0x0000000000049947 */ /* 0x000fea0003800000 */
[----:B------:R-:W-:Y:S01]  /*2d50*/  BPT.TRAP 0x1 ;  /* 0x000000040000795c */ /* 0x000fe20000300000 */
.L_x_21:
[----:B-1----:R-:W-:Y:S05]  /*2d60*/  @P0 BRA `(.L_x_22) ;  /* 0x0000000000080947 */ /* 0x002fea0003800000 */
[----:B------:R-:W1:Y:S02]  /*2d70*/  SYNCS.PHASECHK.TRANS64.TRYWAIT P0, [UR9], R229 ;  /* 0x000000e5ff0075a7 */ /* 0x000e640008000149 */
[----:B-1----:R-:W-:Y:S05]  /*2d80*/  @!P0 BRA `(.L_x_23) ;  /* 0x000000d000dc8947 */ /* 0x002fea0003800000 */
.L_x_22:
[----:B------:R-:W-:Y:S01]  /*2d90*/  UIADD3 UR9, UR14, 0x8100, URZ ;  /* 0x000081000e097890 */ /* 0x000fe2000fffe03f */
[----:B------:R-:W-:Y:S01]  /*2da0*/  WARPGROUP.ARRIVE ;  /* 0x00000000000079c5 */ /* 0x000fe20000000000 */
[----:B------:R-:W-:Y:S02]  /*2db0*/  UISETP.NE.AND UP0, UPT, UR7, URZ, UPT ;  /* 0x0000003f0700728c */ /* 0x000fe4000bf05270 */
[----:B------:R-:W-:Y:S02]  /*2dc0*/  USHF.R.U32.HI UR9, URZ, 0x4, UR9 ;  /* 0x000000043f097899 */ /* 0x000fe40008011609 */
[----:B------:R-:W-:Y:S02]  /*2dd0*/  USEL UR8, UR8, URZ, !UP0 ;  /* 0x0000003f08087287 */ /* 0x000fe4000c000000 */
[----:B------:R-:W-:Y:S02]  /*2de0*/  ULOP3.LUT UR9, UR9, 0x3fff, URZ, 0xc0, !UPT ;  /* 0x00003fff09097892 */ /* 0x000fe4000f8ec03f */
[----:B------:R-:W-:-:S02]  /*2df0*/  ULOP3.LUT UR7, UR15, 0x10000, URZ, 0xfc, !UPT ;  /* 0x000100000f077892 */ /* 0x000fc4000f8efc3f */
[----:B------:R-:W-:Y:S02]  /*2e00*/  ULOP3.LUT UR9, UR9, 0x10000, URZ, 0xfc, !UPT ;  /* 0x0001000009097892 */ /* 0x000fe4000f8efc3f */
[----:B------:R-:W-:Y:S02]  /*2e10*/  UISETP.NE.U32.AND UP0, UPT, UR8, URZ, UPT ;  /* 0x0000003f0800728c */ /* 0x000fe4000bf05070 */
[----:B------:R-:W-:Y:S02]  /*2e20*/  ULEA UR8, UR18, UR7, 0x9 ;  /* 0x0000000712087291 */ /* 0x000fe4000f8e483f */
[----:B------:R-:W-:Y:S01]  /*2e30*/  ULEA UR10, UR18, UR9, 0x8 ;  /* 0x00000009120a7291 */ /* 0x000fe2000f8e403f */
[----:B------:R-:W-:Y:S02]  /*2e40*/  UMOV UR11, 0xc0000010 ;  /* 0xc0000010000b7882 */ /* 0x000fe40000000000 */
[----:B------:R-:W-:Y:S01]  /*2e50*/  UMOV UR9, 0xc0000010 ;  /* 0xc000001000097882 */ /* 0x000fe20000000000 */
[----:B------:R-:W-:-:S05]  /*2e60*/  UIADD3 UR6, UR6, 0x1, URZ ;  /* 0x0000000106067890 */ /* 0x000fca000fffe03f */
[----:B------:R-:W-:Y:S01]  /*2e70*/  QGMMA.64x128x32.F32.E4M3.E4M3 R88, gdesc[UR8], R88, UP0 ;  /* 0x01e00000085879f3 */ /* 0x000fe2000bf00858 */
[----:B------:R-:W-:Y:S01]  /*2e80*/  UIADD3 UR8, UR8, 0x100, URZ ;  /* 0x0000010008087890 */ /* 0x000fe2000fffe03f */
[----:B------:R-:W-:-:S10]  /*2e90*/  UMOV UR9, 0xc0000010 ;  /* 0xc000001000097882 */ /* 0x000fd40000000000 */
[----:B------:R-:W-:Y:S01]  /*2ea0*/  QGMMA.64x128x32.F32.E4M3.E4M3 R24, gdesc[UR8], R24, UP0, gsb0 ;  /* 0x01e00000081879f3 */ /* 0x000fe2000b800818 */
[----:B------:R-:W-:-:S04]  /*2eb0*/  UISETP.NE.AND UP0, UPT, UR6, UR24, UPT ;  /* 0x000000180600728c */ /* 0x000fc8000bf05270 */
[----:B------:R-:W-:-:S06]  /*2ec0*/  USEL UR7, URZ, 0x1, UP0 ;  /* 0x000000013f077887 */ /* 0x000fcc0008000000 */
[----:B------:R-:W-:Y:S01]  /*2ed0*/  ISETP.NE.AND P0, PT, RZ, UR7, PT ;  /* 0x00000007ff007c0c */ /* 0x000fe2000bf05270 */
[----:B------:R-:W-:-:S12]  /*2ee0*/  WARPGROUP.DEPBAR.LE gsb0, 0x1 ;  /* 0x00008000000079c5 */ /* 0x000fd80000010100 */
[----:B------:R-:W-:Y:S05]  /*2ef0*/  @!P0 BRA `(.L_x_24) ;  /* 0x0000000c00808947 */ /* 0x000fea0003800000 */
[----:B------:R-:W-:Y:S02]  /*2f00*/  WARPGROUP.DEPBAR.LE gsb0, 0x0 ;  /* 0x00008000000079c5 */ /* 0x000fe40000010000 */
[----:B------:R-:W-:-:S01]  /*2f10*/  FADD R226, R88, R226 ;  /* 0x000000e258e27221 */ /* 0x000fc20000000000 */
[----:B------:R-:W-:Y:S01]  /*2f20*/  FADD R225, R89, R225 ;  /* 0x000000e159e17221 */ /* 0x000fe20000000000 */
[----:B------:R1:W-:Y:S01]  /*2f30*/  STL [R1+0x88], R227 ;  /* 0x000088e301007387 */ /* 0x0003e20000100800 */
[----:B------:R-:W-:-:S01]  /*2f40*/  FADD R224, R90, R224 ;  /* 0x000000e05ae07221 */ /* 0x000fc20000000000 */
[----:B------:R-:W-:Y:S01]  /*2f50*/  FADD R223, R91, R223 ;  /* 0x000000df5bdf7221 */ /* 0x000fe20000000000 */
[----:B------:R-:W-:-:S01]  /*2f60*/  FADD R222, R92, R222 ;  /* 0x000000de5cde7221 */ /* 0x000fc20000000000 */
[----:B------:R-:W-:Y:S01]  /*2f70*/  FADD R221, R93, R221 ;  /* 0x000000dd5ddd7221 */ /* 0x000fe20000000000 */
[----:B-1----:R-:W4:Y:S04]  /*2f80*/  LDL.LU R227, [R1+0x30] ;  /* 0x0000300001e37983 */ /* 0x002f280000300800 */
[----:B------:R1:W-:Y:S01]  /*2f90*/  STL [R1+0x8c], R226 ;  /* 0x00008ce201007387 */ /* 0x0003e20000100800 */
[----:B------:R-:W-:-:S01]  /*2fa0*/  FADD R220, R94, R220 ;  /* 0x000000dc5edc7221 */ /* 0x000fc20000000000 */
[----:B------:R-:W-:-:S02]  /*2fb0*/  FADD R219, R95, R219 ;  /* 0x000000db5fdb7221 */ /* 0x000fc40000000000 */
[----:B-1----:R-:W2:Y:S04]  /*2fc0*/  LDL.LU R226, [R1+0x2c] ;  /* 0x00002c0001e27983 */ /* 0x002ea80000300800 */
[----:B------:R1:W-:Y:S01]  /*2fd0*/  STL [R1+0x90], R225 ;  /* 0x000090e101007387 */ /* 0x0003e20000100800 */
[----:B------:R-:W-:-:S03]  /*2fe0*/  FADD R218, R96, R218 ;  /* 0x000000da60da7221 */ /* 0x000fc60000000000 */
[----:B-1----:R-:W3:Y:S04]  /*2ff0*/  LDL.LU R225, [R1+0x28] ;  /* 0x0000280001e17983 */ /* 0x002ee80000300800 */
        /* <DEDUP_REMOVED lines=9> */
[----:B------:R1:W-:Y:S04]  /*3090*/  STL [R1+0xa0], R221 ;  /* 0x0000a0dd01007387 */ /* 0x0003e80000100800 */
        /* <DEDUP_REMOVED lines=12> */
[----:B-1----:R-:W3:Y:S01]  /*3160*/  LDL.LU R215, [R1] ;  /* 0x0000000001d77983 */ /* 0x002ee20000300800 */
[----:B------:R-:W-:-:S01]  /*3170*/  FADD R214, R100, R214 ;  /* 0x000000d664d67221 */ /* 0x000fc20000000000 */
[----:B------:R-:W-:Y:S01]  /*3180*/  FADD R213, R101, R213 ;  /* 0x000000d565d57221 */ /* 0x000fe20000000000 */
[----:B------:R-:W-:-:S01]  /*3190*/  FADD R212, R102, R212 ;  /* 0x000000d466d47221 */ /* 0x000fc20000000000 */
[----:B------:R-:W-:Y:S01]  /*31a0*/  FADD R211, R103, R211 ;  /* 0x000000d367d37221 */ /* 0x000fe20000000000 */
[----:B------:R-:W-:-:S01]  /*31b0*/  FADD R210, R104, R210 ;  /* 0x000000d268d27221 */ /* 0x000fc20000000000 */
[----:B------:R-:W-:Y:S01]  /*31c0*/  STL [R1+0xbc], R214 ;  /* 0x0000bcd601007387 */ /* 0x000fe20000100800 */
        /* <DEDUP_REMOVED lines=11> */
[----:B------:R1:W-:Y:S01]  /*3280*/  STL [R1+0xc8], R211 ;  /* 0x0000c8d301007387 */ /* 0x0003e20000100800 */
[----:B------:R-:W-:-:S01]  /*3290*/  FADD R200, R114, R200 ;  /* 0x000000c872c87221 */ /* 0x000fc20000000000 */
[----:B------:R-:W-:Y:S01]  /*32a0*/  FADD R199, R115, R199 ;  /* 0x000000c773c77221 */ /* 0x000fe20000000000 */
        /* <DEDUP_REMOVED lines=69> */
[----:B-----5:R-:W-:Y:S01]  /*3700*/  FADD R0, R57, R0 ;  /* 0x0000000039007221 */ /* 0x020fe20000000000 */
[----:B----4-:R-:W-:-:S01]  /*3710*/  FADD R227, R70, R227 ;  /* 0x000000e346e37221 */ /* 0x010fc20000000000 */
[----:B--2---:R-:W-:Y:S01]  /*3720*/  FADD R226, R69, R226 ;  /* 0x000000e245e27221 */ /* 0x004fe20000000000 */
[----:B---3--:R-:W-:-:S01]  /*3730*/  FADD R225, R68, R225 ;  /* 0x000000e144e17221 */ /* 0x008fc20000000000 */
        /* <DEDUP_REMOVED lines=9> */
[----:B------:R-:W-:-:S05]  /*37d0*/  FADD R215, R58, R215 ;  /* 0x000000d73ad77221 */ /* 0x000fca0000000000 */
[----:B------:R2:W-:Y:S04]  /*37e0*/  STL [R1], R215 ;  /* 0x000000d701007387 */ /* 0x0005e80000100800 */
[----:B------:R3:W-:Y:S04]  /*37f0*/  STL [R1+0x4], R216 ;  /* 0x000004d801007387 */ /* 0x0007e80000100800 */
        /* <DEDUP_REMOVED lines=8> */
[----:B-1----:R-:W4:Y:S04]  /*3880*/  LDL.LU R211, [R1+0x34] ;  /* 0x0000340001d37983 */ /* 0x002f280000300800 */
[----:B------:R1:W-:Y:S04]  /*3890*/  STL [R1+0x28], R225 ;  /* 0x000028e101007387 */ /* 0x0003e80000100800 */
[----:B------:R-:W4:Y:S04]  /*38a0*/  LDL.LU R212, [R1+0x38] ;  /* 0x0000380001d47983 */ /* 0x000f280000300800 */
[----:B------:R1:W-:Y:S04]  /*38b0*/  STL [R1+0x2c], R226 ;  /* 0x00002ce201007387 */ /* 0x0003e80000100800 */
[----:B------:R-:W4:Y:S04]  /*38c0*/  LDL.LU R213, [R1+0x3c] ;  /* 0x00003c0001d57983 */ /* 0x000f280000300800 */
[----:B------:R1:W-:Y:S04]  /*38d0*/  STL [R1+0x30], R227 ;  /* 0x000030e301007387 */ /* 0x0003e80000100800 */
[----:B------:R-:W4:Y:S04]  /*38e0*/  LDL.LU R214, [R1+0x40] ;  /* 0x0000400001d67983 */ /* 0x000f280000300800 */
[----:B--2---:R-:W2:Y:S04]  /*38f0*/  LDL.LU R215, [R1+0x44] ;  /* 0x0000440001d77983 */ /* 0x004ea80000300800 */
[----:B---3--:R-:W3:Y:S04]  /*3900*/  LDL.LU R216, [R1+0x48] ;  /* 0x0000480001d87983 */ /* 0x008ee80000300800 */
[----:B----4-:R-:W4:Y:S04]  /*3910*/  LDL.LU R217, [R1+0x4c] ;  /* 0x00004c0001d97983 */ /* 0x010f280000300800 */
[----:B0-----:R-:W4:Y:S04]  /*3920*/  LDL.LU R218, [R1+0x50] ;  /* 0x0000500001da7983 */ /* 0x001f280000300800 */
[----:B------:R-:W4:Y:S04]  /*3930*/  LDL.LU R219, [R1+0x54] ;  /* 0x0000540001db7983 */ /* 0x000f280000300800 */
[----:B------:R-:W4:Y:S04]  /*3940*/  LDL.LU R220, [R1+0x58] ;  /* 0x0000580001dc7983 */ /* 0x000f280000300800 */
[----:B------:R-:W4:Y:S04]  /*3950*/  LDL.LU R221, [R1+0x5c] ;  /* 0x00005c0001dd7983 */ /* 0x000f280000300800 */
[----:B------:R-:W4:Y:S04]  /*3960*/  LDL.LU R222, [R1+0x60] ;  /* 0x0000600001de7983 */ /* 0x000f280000300800 */
[----:B------:R-:W4:Y:S04]  /*3970*/  LDL.LU R223, [R1+0x64] ;  /* 0x0000640001df7983 */ /* 0x000f280000300800 */
[----:B------:R-:W4:Y:S04]  /*3980*/  LDL.LU R224, [R1+0x68] ;  /* 0x0000680001e07983 */ /* 0x000f280000300800 */
[----:B-1----:R-:W4:Y:S04]  /*3990*/  LDL.LU R225, [R1+0x6c] ;  /* 0x00006c0001e17983 */ /* 0x002f280000300800 */
[----:B------:R-:W4:Y:S04]  /*39a0*/  LDL.LU R226, [R1+0x70] ;  /* 0x0000700001e27983 */ /* 0x000f280000300800 */
[----:B------:R-:W4:Y:S01]  /*39b0*/  LDL.LU R227, [R1+0x74] ;  /* 0x0000740001e37983 */ /* 0x000f220000300800 */
[----:B------:R-:W-:-:S05]  /*39c0*/  FADD R211, R71, R211 ;  /* 0x000000d347d37221 */ /* 0x000fca0000000000 */
[----:B------:R0:W-:Y:S01]  /*39d0*/  STL [R1+0x34], R211 ;  /* 0x000034d301007387 */ /* 0x0001e20000100800 */
[----:B------:R-:W-:-:S03]  /*39e0*/  FADD R212, R72, R212 ;  /* 0x000000d448d47221 */ /* 0x000fc60000000000 */
[----:B0-----:R1:W5:Y:S01]  /*39f0*/  LDL.LU R211, [R1+0xc8] ;  /* 0x0000c80001d37983 */ /* 0x0013620000300800 */
[----:B------:R-:W-:-:S03]  /*3a00*/  FADD R213, R73, R213 ;  /* 0x000000d549d57221 */ /* 0x000fc60000000000 */
[----:B------:R0:W-:Y:S01]  /*3a10*/  STL [R1+0x38], R212 ;  /* 0x000038d401007387 */ /* 0x0001e20000100800 */
[----:B------:R-:W-:-:S01]  /*3a20*/  FADD R214, R74, R214 ;  /* 0x000000d64ad67221 */ /* 0x000fc20000000000 */
[----:B--2---:R-:W-:Y:S02]  /*3a30*/  FADD R215, R75, R215 ;  /* 0x000000d74bd77221 */ /* 0x004fe40000000000 */
[----:B0-----:R1:W5:Y:S01]  /*3a40*/  LDL.LU R212, [R1+0xc4] ;  /* 0x0000c40001d47983 */ /* 0x0013620000300800 */
[----:B---3--:R-:W-:-:S03]  /*3a50*/  FADD R216, R76, R216 ;  /* 0x000000d84cd87221 */ /* 0x008fc60000000000 */
[----:B------:R0:W-:Y:S01]  /*3a60*/  STL [R1+0x3c], R213 ;  /* 0x00003cd501007387 */ /* 0x0001e20000100800 */
[----:B----4-:R-:W-:-:S03]  /*3a70*/  FADD R217, R77, R217 ;  /* 0x000000d94dd97221 */ /* 0x010fc60000000000 */
[----:B0-----:R1:W5:Y:S01]  /*3a80*/  LDL.LU R213, [R1+0xc0] ;  /* 0x0000c00001d57983 */ /* 0x0013620000300800 */
[----:B------:R-:W-:-:S03]  /*3a90*/  FADD R218, R78, R218 ;  /* 0x000000da4eda7221 */ /* 0x000fc60000000000 */
[----:B------:R0:W-:Y:S01]  /*3aa0*/  STL [R1+0x40], R214 ;  /* 0x000040d601007387 */ /* 0x0001e20000100800 */
[----:B------:R-:W-:-:S01]  /*3ab0*/  FADD R219, R79, R219 ;  /* 0x000000db4fdb7221 */ /* 0x000fc20000000000 */
[----:B------:R-:W-:Y:S02]  /*3ac0*/  FADD R220, R80, R220 ;  /* 0x000000dc50dc7221 */ /* 0x000fe40000000000 */
[----:B0-----:R1:W5:Y:S04]  /*3ad0*/  LDL.LU R214, [R1+0xbc] ;  /* 0x0000bc0001d67983 */ /* 0x0013680000300800 */
[----:B------:R0:W-:Y:S01]  /*3ae0*/  STL [R1+0x44], R215 ;  /* 0x000044d701007387 */ /* 0x0001e20000100800 */
[----:B------:R-:W-:-:S01]  /*3af0*/  FADD R221, R81, R221 ;  /* 0x000000dd51dd7221 */ /* 0x000fc20000000000 */
[----:B------:R-:W-:-:S02]  /*3b00*/  FADD R222, R82, R222 ;  /* 0x000000de52de7221 */ /* 0x000fc40000000000 */
[----:B0-----:R1:W5:Y:S04]  /*3b10*/  LDL.LU R215, [R1+0xb8] ;  /* 0x0000b80001d77983 */ /* 0x0013680000300800 */
[----:B------:R0:W-:Y:S01]  /*3b20*/  STL [R1+0x48], R216 ;  /* 0x000048d801007387 */ /* 0x0001e20000100800 */
[----:B------:R-:W-:-:S03]  /*3b30*/  FADD R223, R83, R223 ;  /* 0x000000df53df7221 */ /* 0x000fc60000000000 */
        /* <DEDUP_REMOVED lines=13> */
[----:B------:R0:W-:Y:S04]  /*3c10*/  STL [R1+0x5c], R221 ;  /* 0x00005cdd01007387 */ /* 0x0001e80000100800 */
        /* <DEDUP_REMOVED lines=12> */
[----:B0-----:R1:W5:Y:S01]  /*3ce0*/  LDL.LU R227, [R1+0x88] ;  /* 0x0000880001e37983 */ /* 0x0013620000300800 */
[----:B------:R-:W-:-:S05]  /*3cf0*/  UMOV UR6, URZ ;  /* 0x0000003f00067c82 */ /* 0x000fca0008000000 */
.L_x_24:
[----:B------:R-:W-:Y:S05]  /*3d00*/  @!P1 BRA `(.L_x_25) ;  /* 0x0000000000049947 */ /* 0x000fea0003800000 */
[----:B------:R-:W-:Y:S01]  /*3d10*/  BPT.TRAP 0x1 ;  /* 0x000000040000795c */ /* 0x000fe20000300000 */
.L_x_25:
[----:B------:R-:W-:Y:S02]  /*3d20*/  UISETP.GT.U32.AND UP0, UPT, UR13, 0x1, UPT ;  /* 0x000000010d00788c */ /* 0x000fe4000bf04070 */
[----:B------:R-:W-:-:S04]  /*3d30*/  ULEA UR8, UR19, UR14, 0x3 ;  /* 0x0000000e13087291 */ /* 0x000fc8000f8e183f */
[----:B------:R-:W-:Y:S01]  /*3d40*/  UIADD3 UR8, UR8, 0x20, URZ ;  /* 0x0000002008087890 */ /* 0x000fe2000fffe03f */
[----:B------:R-:W-:-:S03]  /*3d50*/  PLOP3.LUT P0, PT, PT, PT, UP0, 0x80, 0x0 ;  /* 0x000000000000781c */ /* 0x000fc60003f0f008 */
[----:B------:R-:W-:-:S09]  /*3d60*/  UPRMT UR8, URZ, 0x654, UR8 ;  /* 0x000006543f087896 */ /* 0x000fd20008000008 */
[----:B------:R-:W-:Y:S01]  /*3d70*/  SYNCS.ARRIVE.TRANS64.RED.A1T0 RZ, [UR8], RZ ;  /* 0x000000ffffff79a7 */ /* 0x000fe20008100408 */
[----:B------:R-:W-:Y:S05]  /*3d80*/  @P0 BRA `(.L_x_26) ;  /* 0x0000000000040947 */ /* 0x000fea0003800000 */
[----:B------:R-:W-:Y:S01]  /*3d90*/  BPT.TRAP 0x1 ;  /* 0x000000040000795c */ /* 0x000fe20000300000 */
.L_x_26:
[----:B------:R-:W-:Y:S01]  /*3da0*/  UIADD3 UR18, UR18, 0x1, URZ ;  /* 0x0000000112127890 */ /* 0x000fe2000fffe03f */
[C---:B------:R-:W-:Y:S01]  /*3db0*/  ISETP.GT.AND P0, PT, R228.reuse, 0x1, PT ;  /* 0x00000001e400780c */ /* 0x040fe20003f04270 */
[----:B------:R-:W-:Y:S01]  /*3dc0*/  UIADD3 UR19, UR19, 0x1, URZ ;  /* 0x0000000113137890 */ /* 0x000fe2000fffe03f */
[----:B------:R-:W-:Y:S01]  /*3dd0*/  VIADD R228, R228, 0xffffffff ;  /* 0xffffffffe4e47836 */ /* 0x000fe20000000000 */
[----:B------:R-:W-:Y:S02]  /*3de0*/  UISETP.NE.AND UP0, UPT, UR18, 0x4, UPT ;  /* 0x000000041200788c */ /* 0x000fe4000bf05270 */
[----:B------:R-:W-:Y:S02]  /*3df0*/  UISETP.NE.AND UP1, UPT, UR19, 0x4, UPT ;  /* 0x000000041300788c */ /* 0x000fe4000bf25270 */
[----:B------:R-:W-:Y:S02]  /*3e00*/  USEL UR8, URZ, 0x1, UP0 ;  /* 0x000000013f087887 */ /* 0x000fe40008000000 */
[----:B------:R-:W-:-:S02]  /*3e10*/  USEL UR18, UR18, URZ, UP0 ;  /* 0x0000003f12127287 */ /* 0x000fc40008000000 */
[----:B------:R-:W-:Y:S02]  /*3e20*/  USEL UR19, UR19, URZ, UP1 ;  /* 0x0000003f13137287 */ /* 0x000fe40008800000 */
[----:B-----5:R-:W-:Y:S01]  /*3e30*/  LOP3.LUT R227, R227, UR8, RZ, 0x3c, !PT ;  /* 0x00000008e3e37c12 */ /* 0x020fe2000f8e3cff */
[----:B------:R-:W-:Y:S01]  /*3e40*/  UMOV UR8, 0x1 ;  /* 0x0000000100087882 */ /* 0x000fe20000000000 */
[----:B------:R-:W-:Y:S08]  /*3e50*/  @P0 BRA `(.L_x_27) ;  /* 0xffffffec00900947 */ /* 0x000ff0000383ffff */
.L_x_19:
[----:B------:R-:W-:-:S04]  /*3e60*/  UISETP.NE.AND UP0, UPT, UR6, URZ, UPT ;  /* 0x0000003f0600728c */ /* 0x000fc8000bf05270 */
[----:B------:R-:W-:-:S06]  /*3e70*/  USEL UR6, URZ, 0x1, !UP0 ;  /* 0x000000013f067887 */ /* 0x000fcc000c000000 */
[----:B------:R-:W-:-:S13]  /*3e80*/  ISETP.NE.AND P0, PT, RZ, UR6, PT ;  /* 0x00000006ff007c0c */ /* 0x000fda000bf05270 */
[----:B------:R-:W-:Y:S05]  /*3e90*/  @!P0 BRA `(.L_x_28) ;  /* 0x0000000c00dc8947 */ /* 0x000fea0003800000 */
[----:B------:R-:W4:Y:S04]  /*3ea0*/  LDL.LU R227, [R1+0x74] ;  /* 0x0000740001e37983 */ /* 0x000f280000300800 */
[----:B----4-:R4:W-:Y:S04]  /*3eb0*/  STL [R1+0x88], R227 ;  /* 0x000088e301007387 */ /* 0x0109e80000100800 */
[----:B----4-:R-:W4:Y:S04]  /*3ec0*/  LDL.LU R227, [R1+0x70] ;  /* 0x0000700001e37983 */ /* 0x010f280000300800 */
        /* <DEDUP_REMOVED lines=55> */
[----:B----4-:R-:W4:Y:S01]  /*4240*/  LDL.LU R227, [R1] ;  /* 0x0000000001e37983 */ /* 0x010f220000300800 */
[----:B------:R-:W-:-:S02]  /*4250*/  WARPGROUP.DEPBAR.LE gsb0, 0x0 ;  /* 0x00008000000079c5 */ /* 0x000fc40000010000 */
[----:B------:R-:W-:Y:S01]  /*4260*/  FADD R226, R88, R226 ;  /* 0x000000e258e27221 */ /* 0x000fe20000000000 */
        /* <DEDUP_REMOVED lines=97> */
[----:B----4-:R-:W-:-:S05]  /*4880*/  FADD R227, R58, R227 ;  /* 0x000000e33ae37221 */ /* 0x010fca0000000000 */
[----:B------:R4:W-:Y:S04]  /*4890*/  STL [R1], R227 ;  /* 0x000000e301007387 */ /* 0x0009e80000100800 */
[----:B----4-:R-:W4:Y:S02]  /*48a0*/  LDL.LU R227, [R1+0xf8] ;  /* 0x0000f80001e37983 */ /* 0x010f240000300800 */
[----:B----4-:R-:W-:-:S05]  /*48b0*/  FADD R227, R59, R227 ;  /* 0x000000e33be37221 */ /* 0x010fca0000000000 */
[----:B------:R4:W-:Y:S04]  /*48c0*/  STL [R1+0x4], R227 ;  /* 0x000004e301007387 */ /* 0x0009e80000100800 */
        /* <DEDUP_REMOVED lines=83> */
[----:B------:R4:W-:Y:S02]  /*4e00*/  STL [R1+0x74], R227 ;  /* 0x000074e301007387 */ /* 0x0009e40000100800 */
.L_x_28:
[----:B------:R-:W-:Y:S02]  /*4e10*/  WARPGROUP.DEPBAR.LE gsb0, 0x0 ;  /* 0x00008000000079c5 */ /* 0x000fe40000010000 */
[----:B------:R-:W5:Y:S02]  /*4e20*/  LDC R24, c[0x0][0x28c] ;  /* 0x0000a300ff187b82 */ /* 0x000f640000000800 */
[----:B-----5:R-:W-:-:S13]  /*4e30*/  ISETP.GE.AND P0, PT, R24, 0x1, PT ;  /* 0x000000011800780c */ /* 0x020fda0003f06270 */
[----:B------:R-:W-:Y:S05]  /*4e40*/  @!P0 BRA `(.L_x_29) ;  /* 0x0000000000408947 */ /* 0x000fea0003800000 */
[----:B------:R-:W-:-:S06]  /*4e50*/  UISETP.NE.AND UP0, UPT, UR23, 0x3, UPT ;  /* 0x000000031700788c */ /* 0x000fcc000bf05270 */
[----:B------:R-:W-:-:S13]  /*4e60*/  PLOP3.LUT P0, PT, PT, PT, UP0, 0x80, 0x0 ;  /* 0x000000000000781c */ /* 0x000fda0003f0f008 */
[----:B------:R-:W-:Y:S05]  /*4e70*/  @!P0 BRA `(.L_x_30) ;  /* 0x0000000000048947 */ /* 0x000fea0003800000 */
[----:B------:R-:W-:Y:S01]  /*4e80*/  BPT.TRAP 0x1 ;  /* 0x000000040000795c */ /* 0x000fe20000300000 */
.L_x_30:
[----:B------:R-:W-:-:S04]  /*4e90*/  UISETP.LT.AND UP0, UPT, UR12, 0x1, UPT ;  /* 0x000000010c00788c */ /* 0x000fc8000bf01270 */
[----:B------:R-:W-:Y:S02]  /*4ea0*/  USEL UR6, UR12, 0x1, UP0 ;  /* 0x000000010c067887 */ /* 0x000fe40008000000 */
[----:B------:R-:W-:Y:S02]  /*4eb0*/  UISETP.GT.U32.AND UP0, UPT, UR13, 0x1, UPT ;  /* 0x000000010d00788c */ /* 0x000fe4000bf04070 */
[----:B------:R-:W-:-:S04]  /*4ec0*/  UIADD3 UR6, UR5, UR12, -UR6 ;  /* 0x0000000c05067290 */ /* 0x000fc8000fffe806 */
[----:B------:R-:W-:Y:S01]  /*4ed0*/  USHF.L.U32 UR6, UR6, 0x3, URZ ;  /* 0x0000000306067899 */ /* 0x000fe2000800063f */
[----:B------:R-:W-:-:S03]  /*4ee0*/  PLOP3.LUT P0, PT, PT, PT, UP0, 0x80, 0x0 ;  /* 0x000000000000781c */ /* 0x000fc60003f0f008 */
[----:B------:R-:W-:-:S04]  /*4ef0*/  ULOP3.LUT UR6, UR6, 0x18, URZ, 0xc0, !UPT ;  /* 0x0000001806067892 */ /* 0x000fc8000f8ec03f */
[----:B------:R-:W-:-:S04]  /*4f00*/  UIADD3 UR6, UR14, 0x20, UR6 ;  /* 0x000000200e067890 */ /* 0x000fc8000fffe006 */
[----:B------:R-:W-:-:S09]  /*4f10*/  UPRMT UR6, URZ, 0x654, UR6 ;  /* 0x000006543f067896 */ /* 0x000fd20008000006 */
[----:B------:R-:W-:Y:S01]  /*4f20*/  SYNCS.ARRIVE.TRANS64.RED.A1T0 RZ, [UR6], RZ ;  /* 0x000000ffffff79a7 */ /* 0x000fe20008100406 */
[----:B------:R-:W-:Y:S05]  /*4f30*/  @P0 BRA `(.L_x_29) ;  /* 0x0000000000040947 */ /* 0x000fea0003800000 */
[----:B------:R-:W-:Y:S01]  /*4f40*/  BPT.TRAP 0x1 ;  /* 0x000000040000795c */ /* 0x000fe20000300000 */
.L_x_29:
[----:B------:R0:W-:Y:S01]  /*4f50*/  STL [R1+0x8c], R2 ;  /* 0x00008c0201007387 */ /* 0x0001e20000100800 */
[----:B------:R-:W1:Y:S01]  /*4f60*/  LDC R28, c[0x0][0x288] ;  /* 0x0000a200ff1c7b82 */ /* 0x000e620000000800 */
[----:B------:R-:W-:Y:S02]  /*4f70*/  ULDC UR6, c[0x0][0x284] ;  /* 0x0000a10000067ab9 */ /* 0x000fe40000000800 */
[----:B0-----:R-:W2:Y:S04]  /*4f80*/  LDL.LU R2, [R1+0x80] ;  /* 0x0000800001027983 */ /* 0x001ea80000300800 */
[----:B------:R0:W-:Y:S04]  /*4f90*/  STL [R1+0x88], R0 ;  /* 0x0000880001007387 */ /* 0x0001e80000100800 */
[----:B0-----:R-:W3:Y:S01]  /*4fa0*/  LDL.LU R0, [R1+0x84] ;  /* 0x0000840001007983 */ /* 0x001ee20000300800 */
[----:B----4-:R-:W0:Y:S02]  /*4fb0*/  S2R R227, SR_TID.X ;  /* 0x0000000000e37919 */ /* 0x010e240000002100 */
[----:B0-----:R-:W-:-:S02]  /*4fc0*/  SHF.R.U32.HI R24, RZ, 0x2, R227 ;  /* 0x00000002ff187819 */ /* 0x001fc400000116e3 */
[----:B------:R-:W-:Y:S02]  /*4fd0*/  LOP3.LUT R26, R227, 0x60, RZ, 0xc0, !PT ;  /* 0x00000060e31a7812 */ /* 0x000fe400078ec0ff */
[----:B------:R-:W-:Y:S02]  /*4fe0*/  SHF.R.U32.HI R27, RZ, 0x7, R227 ;  /* 0x00000007ff1b7819 */ /* 0x000fe400000116e3 */
[----:B------:R-:W-:Y:S02]  /*4ff0*/  LOP3.LUT R25, R24, 0x7, RZ, 0xc0, !PT ;  /* 0x0000000718197812 */ /* 0x000fe400078ec0ff */
[----:B------:R-:W-:Y:S02]  /*5000*/  SHF.R.U32.HI R26, RZ, 0x1, R26 ;  /* 0x00000001ff1a7819 */ /* 0x000fe4000001161a */
[----:B------:R-:W-:Y:S02]  /*5010*/  LOP3.LUT R24, R27, 0x1, RZ, 0xc0, !PT ;  /* 0x000000011b187812 */ /* 0x000fe400078ec0ff */
[----:B------:R-:W-:-:S02]  /*5020*/  IADD3 R31, RZ, -R26, -R25 ;  /* 0x8000001aff1f7210 */ /* 0x000fc40007ffe819 */
[----:B------:R-:W-:Y:S01]  /*5030*/  LOP3.LUT R27, R227, 0x3, RZ, 0xc0, !PT ;  /* 0x00000003e31b7812 */ /* 0x000fe200078ec0ff */
[C---:B------:R-:W-:Y:S02]  /*5040*/  IMAD.SHL.U32 R30, R24.reuse, 0x40, RZ ;  /* 0x00000040181e7824 */ /* 0x040fe400078e00ff */
[----:B------:R-:W-:Y:S02]  /*5050*/  IMAD R31, R24, -0x40, R31 ;  /* 0xffffffc0181f7824 */ /* 0x000fe400078e021f */
[----:B--2---:R-:W-:Y:S02]  /*5060*/  IMAD.SHL.U32 R29, R2, 0x80, RZ ;  /* 0x00000080021d7824 */ /* 0x004fe400078e00ff */
[----:B------:R0:W5:Y:S01]  /*5070*/  LDL.LU R2, [R1+0x8c] ;  /* 0x00008c0001027983 */ /* 0x0001620000300800 */
[----:B---3--:R-:W-:Y:S02]  /*5080*/  IMAD.WIDE R38, R0, 0x100, RZ ;  /* 0x0000010000267825 */ /* 0x008fe400078e02ff */
[----:B-1----:R-:W-:-:S02]  /*5090*/  ISETP.GE.AND P0, PT, R29, R28, PT ;  /* 0x0000001c1d00720c */ /* 0x002fc40003f06270 */
[----:B------:R-:W-:Y:S01]  /*50a0*/  LOP3.LUT R43, R30, 0x40, R25, 0xe2, !PT ;  /* 0x000000401e2b7812 */ /* 0x000fe200078ee219 */
[----:B------:R-:W-:Y:S02]  /*50b0*/  IMAD.SHL.U32 R24, R0, 0x100, RZ ;  /* 0x0000010000187824 */ /* 0x000fe400078e00ff */
[----:B------:R0:W5:Y:S01]  /*50c0*/  LDL.LU R0, [R1+0x88] ;  /* 0x0000880001007983 */ /* 0x0001620000300800 */
[----:B------:R-:W-:Y:S02]  /*50d0*/  IMAD.SHL.U32 R32, R227, 0x2, RZ ;  /* 0x00000002e3207824 */ /* 0x000fe400078e00ff */
[C---:B------:R-:W-:Y:S01]  /*50e0*/  ISETP.GE.OR P0, PT, R24.reuse, UR6, P0 ;  /* 0x0000000618007c0c */ /* 0x040fe20008706670 */
[----:B------:R-:W-:Y:S01]  /*50f0*/  IMAD R42, R27, -0x2, R28 ;  /* 0xfffffffe1b2a7824 */ /* 0x000fe200078e021c */
[----:B------:R-:W-:Y:S01]  /*5100*/  IADD3 R41, -R24, UR6, R31 ;  /* 0x0000000618297c10 */ /* 0x000fe2000fffe11f */
[----:B------:R-:W-:Y:S01]  /*5110*/  IMAD.MOV.U32 R40, RZ, RZ, -0x1 ;  /* 0xffffffffff287424 */ /* 0x000fe200078e00ff */
[----:B------:R-:W-:Y:S01]  /*5120*/  LOP3.LUT R43, R38, R43, R26, 0xfe, !PT ;  /* 0x0000002b262b7212 */ /* 0x000fe200078efe1a */
[----:B------:R-:W-:Y:S01]  /*5130*/  IMAD.IADD R42, R42, 0x1, -R29 ;  /* 0x000000012a2a7824 */ /* 0x000fe200078e0a1d */
[----:B------:R-:W-:-:S07]  /*5140*/  LOP3.LUT R32, R29, 0x6, R32, 0xf8, !PT ;  /* 0x000000061d207812 */ /* 0x000fce00078ef820 */
[----:B0-----:R-:W-:Y:S05]  /*5150*/  @P0 BRA `(.L_x_31) ;  /* 0x00000090001c0947 */ /* 0x001fea0003800000 */
[----:B------:R-:W0:Y:S01]  /*5160*/  LDC.64 R28, c[0x0][0x5c8] ;  /* 0x00017200ff1c7b82 */ /* 0x000e220000000a00 */
[----:B------:R-:W-:Y:S01]  /*5170*/  USHF.R.S32.HI UR7, URZ, 0x1f, UR22 ;  /* 0x0000001f3f077899 */ /* 0x000fe20008011416 */
[--C-:B------:R-:W-:Y:S01]  /*5180*/  SHF.R.S32.HI R33, RZ, 0x1f, R32.reuse ;  /* 0x0000001fff217819 */ /* 0x100fe20000011420 */
[----:B------:R-:W-:Y:S01]  /*5190*/  ULDC.64 UR8, c[0x0][0x5d0] ;  /* 0x0001740000087ab9 */ /* 0x000fe20000000a00 */
[----:B------:R-:W-:Y:S01]  /*51a0*/  BSSY B0, `(.L_x_31) ;  /* 0x0000902000007945 */ /* 0x000fe20003800000 */
[----:B------:R-:W-:Y:S02]  /*51b0*/  UIMAD UR6, UR7, UR8, URZ ;  /* 0x00000008070672a4 */ /* 0x000fe4000f8e023f */
[----:B------:R-:W-:Y:S02]  /*51c0*/  IMAD.U32 R27, RZ, RZ, UR8 ;  /* 0x00000008ff1b7e24 */ /* 0x000fe4000f8e00ff */
[----:B------:R-:W-:Y:S02]  /*51d0*/  UIMAD UR6, UR22, UR9, UR6 ;  /* 0x00000009160672a4 */ /* 0x000fe4000f8e0206 */
[----:B------:R-:W-:Y:S01]  /*51e0*/  IMAD.WIDE.U32 R26, R27, UR22, R32 ;  /* 0x000000161b1a7c25 */ /* 0x000fe2000f8e0020 */
[----:B------:R-:W-:-:S03]  /*51f0*/  ULDC.64 UR8, c[0x0][0x5c0] ;  /* 0x0001700000087ab9 */ /* 0x000fc60000000a00 */
[----:B------:R-:W-:Y:S02]  /*5200*/  VIADD R27, R27, UR6 ;  /* 0x000000061b1b7c36 */ /* 0x000fe40008000000 */
[-C--:B0-----:R-:W-:Y:S01]  /*5210*/  IMAD R24, R39, R28.reuse, RZ ;  /* 0x0000001c27187224 */ /* 0x081fe200078e02ff */
[----:B------:R-:W-:Y:S01]  /*5220*/  SHF.L.U64.HI R34, R28, 0x3, R29 ;  /* 0x000000031c227819 */ /* 0x000fe2000001021d */
[----:B------:R-:W-:-:S04]  /*5230*/  IMAD.WIDE.U32 R26, R43, R28, R26 ;  /* 0x0000001c2b1a7225 */ /* 0x000fc800078e001a */
[----:B------:R-:W-:Y:S01]  /*5240*/  IMAD R25, R43, R29, R24 ;  /* 0x0000001d2b197224 */ /* 0x000fe200078e0218 */
[----:B------:R-:W-:Y:S01]  /*5250*/  IADD3 R24, P2, R26, UR8, RZ ;  /* 0x000000081a187c10 */ /* 0x000fe2000ff5e0ff */
[C---:B------:R-:W-:Y:S01]  /*5260*/  IMAD.SHL.U32 R35, R28.reuse, 0x8, RZ ;  /* 0x000000081c237824 */ /* 0x040fe200078e00ff */
[----:B------:R-:W-:Y:S01]  /*5270*/  LEA R30, P3, R28, R26, 0x7 ;  /* 0x0000001a1c1e7211 */ /* 0x000fe200078638ff */
[----:B------:R-:W-:-:S03]  /*5280*/  IMAD.IADD R27, R27, 0x1, R25 ;  /* 0x000000011b1b7824 */ /* 0x000fc600078e0219 */
[----:B------:R-:W-:Y:S02]  /*5290*/  IADD3 R26, P1, P0, R26, UR8, R35 ;  /* 0x000000081a1a7c10 */ /* 0x000fe4000f83e023 */
[----:B------:R-:W-:Y:S02]  /*52a0*/  IADD3.X R25, R27, UR9, RZ, P2, !PT ;  /* 0x000000091b197c10 */ /* 0x000fe400097fe4ff */
[----:B------:R-:W-:Y:S02]  /*52b0*/  FSETP.NEU.AND P2, PT, RZ, UR21, PT ;  /* 0x00000015ff007c0b */ /* 0x000fe4000bf4d000 */
[----:B------:R-:W-:Y:S02]  /*52c0*/  LEA.HI.X R31, R28, R27, R29, 0x7, P3 ;  /* 0x0000001b1c1f7211 */ /* 0x000fe400018f3c1d */
[C---:B------:R-:W-:Y:S02]  /*52d0*/  IADD3 R28, P3, R30.reuse, UR8, RZ ;  /* 0x000000081e1c7c10 */ /* 0x040fe4000ff7e0ff */
[----:B------:R-:W-:-:S02]  /*52e0*/  IADD3 R30, P5, P6, R30, UR8, R35 ;  /* 0x000000081e1e7c10 */ /* 0x000fc4000febe023 */
[----:B------:R-:W-:Y:S02]  /*52f0*/  IADD3.X R29, R31, UR9, RZ, P3, !PT ;  /* 0x000000091f1d7c10 */ /* 0x000fe40009ffe4ff */
[--C-:B------:R-:W-:Y:S02]  /*5300*/  IADD3.X R27, R27, UR9, R34.reuse, P1, P0 ;  /* 0x000000091b1b7c10 */ /* 0x100fe40008fe0422 */
[----:B------:R-:W-:Y:S01]  /*5310*/  IADD3.X R31, R31, UR9, R34, P5, P6 ;  /* 0x000000091f1f7c10 */ /* 0x000fe2000afec422 */
[----:B------:R-:W-:Y:S06]  /*5320*/  @!P2 BRA `(.L_x_32) ;  /* 0x0000006c001ca947 */ /* 0x000fec0003800000 */
[----:B------:R-:W-:Y:S01]  /*5330*/  ULDC.64 UR8, c[0x0][0x5b8] ;  /* 0x00016e0000087ab9 */ /* 0x000fe20000000a00 */
[----:B------:R-:W-:Y:S01]  /*5340*/  ISETP.GE.AND P0, PT, R41, 0x1, PT ;  /* 0x000000012900780c */ /* 0x000fe20003f06270 */
[----:B------:R-:W-:Y:S02]  /*5350*/  UIMAD UR6, UR7, UR8, URZ ;  /* 0x00000008070672a4 */ /* 0x000fe4000f8e023f */
[----:B------:R-:W-:Y:S01]  /*5360*/  IMAD.U32 R35, RZ, RZ, UR8 ;  /* 0x00000008ff237e24 */ /* 0x000fe2000f8e00ff */
[----:B------:R-:W-:Y:S01]  /*5370*/  BSSY B1, `(.L_x_33) ;  /* 0x0000010000017945 */ /* 0x000fe20003800000 */
[----:B------:R-:W-:Y:S01]  /*5380*/  ISETP.LT.OR P3, PT, R42, 0x1, !P0 ;  /* 0x000000012a00780c */ /* 0x000fe20004761670 */
[----:B------:R-:W-:Y:S02]  /*5390*/  UIMAD UR6, UR22, UR9, UR6 ;  /* 0x00000009160672a4 */ /* 0x000fe4000f8e0206 */
[----:B------:R-:W-:Y:S01]  /*53a0*/  IMAD.WIDE.U32 R32, R35, UR22, R32 ;  /* 0x0000001623207c25 */ /* 0x000fe2000f8e0020 */
[----:B------:R-:W-:-:S03]  /*53b0*/  ULDC.64 UR8, c[0x0][0x5a8] ;  /* 0x00016a0000087ab9 */ /* 0x000fc60000000a00 */
[----:B------:R-:W-:Y:S02]  /*53c0*/  IMAD.MOV.U32 R36, RZ, RZ, R32 ;  /* 0x000000ffff247224 */ /* 0x000fe400078e0020 */
[----:B------:R-:W-:Y:S01]  /*53d0*/  VIADD R37, R33, UR6 ;  /* 0x0000000621257c36 */ /* 0x000fe20008000000 */
[----:B------:R-:W-:Y:S02]  /*53e0*/  ULDC.64 UR6, c[0x0][0x5b0] ;  /* 0x00016c0000067ab9 */ /* 0x000fe40000000a00 */
[----:B------:R-:W-:Y:S02]  /*53f0*/  IMAD R34, R39, UR6, RZ ;  /* 0x0000000627227c24 */ /* 0x000fe4000f8e02ff */
[----:B------:R-:W-:-:S04]  /*5400*/  IMAD.WIDE.U32 R32, R43, UR6, R36 ;  /* 0x000000062b207c25 */ /* 0x000fc8000f8e0024 */
[--C-:B------:R-:W-:Y:S01]  /*5410*/  IMAD R35, R43, UR7, R34.reuse ;  /* 0x000000072b237c24 */ /* 0x100fe2000f8e0222 */
[----:B------:R-:W-:Y:S02]  /*5420*/  IADD3 R32, P1, R32, UR8, RZ ;  /* 0x0000000820207c10 */ /* 0x000fe4000ff3e0ff */
[----:B------:R-:W-:Y:S02]  /*5430*/  PRMT R34, RZ, 0x7610, R34 ;  /* 0x00007610ff227816 */ /* 0x000fe40000000022 */
[----:B------:R-:W-:Y:S01]  /*5440*/  IADD3.X R33, R33, UR9, R35, P1, !PT ;  /* 0x0000000921217c10 */ /* 0x000fe20008ffe423 */
[----:B------:R-:W-:Y:S08]  /*5450*/  @P3 BRA `(.L_x_34) ;  /* 0x0000000000043947 */ /* 0x000ff00003800000 */
[----:B------:R0:W5:Y:S02]  /*5460*/  LDG.E.U8 R34, desc[UR16][R32.64] ;  /* 0x0000001020227981 */ /* 0x000164000c1e1100 */
.L_x_34:
[----:B------:R-:W-:Y:S05]  /*5470*/  BSYNC B1 ;  /* 0x0000000000017941 */ /* 0x000fea0003800000 */
.L_x_33:
[----:B-----5:R-:W-:Y:S01]  /*5480*/  LOP3.LUT R34, R34, 0xff, RZ, 0xc0, !PT ;  /* 0x000000ff22227812 */ /* 0x020fe200078ec0ff */
[----:B------:R-:W-:Y:S01]  /*5490*/  BSSY B1, `(.L_x_35) ;  /* 0x000000b000017945 */ /* 0x000fe20003800000 */
[----:B------:R-:W-:Y:S02]  /*54a0*/  ISETP.LT.OR P2, PT, R42, 0x2, !P0 ;  /* 0x000000022a00780c */ /* 0x000fe40004741670 */
[----:B------:R-:W-:-:S05]  /*54b0*/  F2FP.F16.E4M3.UNPACK_B R34, R34 ;  /* 0x00000022ff22723e */ /* 0x000fca00020006ff */
[----:B------:R-:W-:-:S05]  /*54c0*/  HADD2.F32 R34, -RZ, R34.H0_H0 ;  /* 0x20000022ff227230 */ /* 0x000fca0000004100 */
[----:B------:R-:W-:Y:S01]  /*54d0*/  FMUL R35, R34, UR21 ;  /* 0x0000001522237c20 */ /* 0x000fe20008400000 */
[----:B------:R-:W-:-:S03]  /*54e0*/  PRMT R34, RZ, 0x7610, R34 ;  /* 0x00007610ff227816 */ /* 0x000fc60000000022 */
[----:B------:R-:W-:-:S05]  /*54f0*/  FFMA R35, R226, UR20, R35 ;  /* 0x00000014e2237c23 */ /* 0x000fca0008000023 */
[----:B------:R-:W-:-:S05]  /*5500*/  F2FP.SATFINITE.E4M3.F32.PACK_AB_MERGE_C R35, RZ, R35, RZ ;  /* 0x00000023ff23723e */ /* 0x000fca00048070ff */
[----:B------:R1:W-:Y:S01]  /*5510*/  @!P3 STG.E.U8 desc[UR16][R24.64], R35 ;  /* 0x000000231800b986 */ /* 0x0003e2000c101110 */
[----:B------:R-:W-:Y:S05]  /*5520*/  @P2 BRA `(.L_x_36) ;  /* 0x0000000000042947 */ /* 0x000fea0003800000 */
[----:B------:R2:W5:Y:S02]  /*5530*/  LDG.E.U8 R34, desc[UR16][R32.64+0x1] ;  /* 0x0000011020227981 */ /* 0x000564000c1e1100 */
.L_x_36:
[----:B------:R-:W-:Y:S05]  /*5540*/  BSYNC B1 ;  /* 0x0000000000017941 */ /* 0x000fea0003800000 */
.L_x_35:
[----:B-----5:R-:W-:Y:S01]  /*5550*/  LOP3.LUT R34, R34, 0xff, RZ, 0xc0, !PT ;  /* 0x000000ff22227812 */ /* 0x020fe200078ec0ff */
[----:B------:R-:W-:Y:S01]  /*5560*/  BSSY B1, `(.L_x_37) ;  /* 0x0000013000017945 */ /* 0x000fe20003800000 */
[----:B------:R-:W-:Y:S02]  /*5570*/  IADD3 R45, P1, R43, 0x8, RZ ;  /* 0x000000082b2d7810 */ /* 0x000fe40007f3e0ff */
[----:B------:R-:W-:-:S03]  /*5580*/  F2FP.F16.E4M3.UNPACK_B R34, R34 ;  /* 0x00000022ff22723e */ /* 0x000fc600020006ff */
[----:B-1----:R-:W-:Y:S01]  /*5590*/  IMAD.X R35, RZ, RZ, R39, P1 ;  /* 0x000000ffff237224 */ /* 0x002fe200008e0627 */
[----:B------:R-:W-:Y:S01]  /*55a0*/  ISETP.GE.AND P1, PT, R41, 0x9, PT ;  /* 0x000000092900780c */ /* 0x000fe20003f26270 */
[----:B------:R-:W-:Y:S02]  /*55b0*/  HADD2.F32 R34, -RZ, R34.H0_H0 ;  /* 0x20000022ff227230 */ /* 0x000fe40000004100 */
[----:B------:R-:W-:Y:S01]  /*55c0*/  IMAD R46, R35, UR6, RZ ;  /* 0x00000006232e7c24 */ /* 0x000fe2000f8e02ff */
[----:B------:R-:W-:Y:S02]  /*55d0*/  ISETP.LT.OR P5, PT, R42, 0x1, !P1 ;  /* 0x000000012a00780c */ /* 0x000fe40004fa1670 */
[----:B------:R-:W-:Y:S01]  /*55e0*/  FMUL R44, R34, UR21 ;  /* 0x00000015222c7c20 */ /* 0x000fe20008400000 */
[----:B------:R-:W-:-:S04]  /*55f0*/  IMAD.WIDE.U32 R34, R45, UR6, R36 ;  /* 0x000000062d227c25 */ /* 0x000fc8000f8e0024 */
[----:B------:R-:W-:Y:S01]  /*5600*/  FFMA R44, R225, UR20, R44 ;  /* 0x00000014e12c7c23 */ /* 0x000fe2000800002c */
[----:B------:R-:W-:Y:S01]  /*5610*/  IMAD R45, R45, UR7, R46 ;  /* 0x000000072d2d7c24 */ /* 0x000fe2000f8e022e */
[----:B------:R-:W-:-:S03]  /*5620*/  IADD3 R34, P3, R34, UR8, RZ ;  /* 0x0000000822227c10 */ /* 0x000fc6000ff7e0ff */
[----:B------:R-:W-:Y:S02]  /*5630*/  F2FP.SATFINITE.E4M3.F32.PACK_AB_MERGE_C R47, RZ, R44, RZ ;  /* 0x0000002cff2f723e */ /* 0x000fe400048070ff */
[----:B------:R-:W-:Y:S02]  /*5640*/  IADD3.X R35, R35, UR9, R45, P3, !PT ;  /* 0x0000000923237c10 */ /* 0x000fe40009ffe42d */
[----:B------:R-:W-:Y:S01]  /*5650*/  PRMT R44, RZ, 0x7610, R44 ;  /* 0x00007610ff2c7816 */ /* 0x000fe2000000002c */
[----:B------:R1:W-:Y:S01]  /*5660*/  @!P2 STG.E.U8 desc[UR16][R24.64+0x1], R47 ;  /* 0x0000012f1800a986 */ /* 0x0003e2000c101110 */
[----:B------:R-:W-:Y:S05]  /*5670*/  @P5 BRA `(.L_x_38) ;  /* 0x0000000000045947 */ /* 0x000fea0003800000 */
[----:B------:R3:W5:Y:S02]  /*5680*/  LDG.E.U8 R44, desc[UR16][R34.64] ;  /* 0x00000010222c7981 */ /* 0x000764000c1e1100 */
.L_x_38:
[----:B------:R-:W-:Y:S05]  /*5690*/  BSYNC B1 ;  /* 0x0000000000017941 */ /* 0x000fea0003800000 */
.L_x_37:
        /* <DEDUP_REMOVED lines=12> */
.L_x_40:
[----:B------:R-:W-:Y:S05]  /*5760*/  BSYNC B1 ;  /* 0x0000000000017941 */ /* 0x000fea0003800000 */
.L_x_39:
[----:B-----5:R-:W-:Y:S01]  /*5770*/  LOP3.LUT R44, R44, 0xff, RZ, 0xc0, !PT ;  /* 0x000000ff2c2c7812 */ /* 0x020fe200078ec0ff */
[----:B------:R-:W-:Y:S01]  /*5780*/  BSSY B1, `(.L_x_41) ;  /* 0x000000b000017945 */ /* 0x000fe20003800000 */
[----:B------:R-:W-:Y:S02]  /*5790*/  ISETP.LT.OR P3, PT, R42, 0x9, !P0 ;  /* 0x000000092a00780c */ /* 0x000fe40004761670 */
[----:B------:R-:W-:-:S05]  /*57a0*/  F2FP.F16.E4M3.UNPACK_B R44, R44 ;  /* 0x0000002cff2c723e */ /* 0x000fca00020006ff */
[----:B------:R-:W-:-:S05]  /*57b0*/  HADD2.F32 R44, -RZ, R44.H0_H0 ;  /* 0x2000002cff2c7230 */ /* 0x000fca0000004100 */
[----:B------:R-:W-:-:S04]  /*57c0*/  FMUL R44, R44, UR21 ;  /* 0x000000152c2c7c20 */ /* 0x000fc80008400000 */
[----:B------:R-:W-:-:S05]  /*57d0*/  FFMA R44, R223, UR20, R44 ;  /* 0x00000014df2c7c23 */ /* 0x000fca000800002c */
[----:B----4-:R-:W-:Y:S02]  /*57e0*/  F2FP.SATFINITE.E4M3.F32.PACK_AB_MERGE_C R45, RZ, R44, RZ ;  /* 0x0000002cff2d723e */ /* 0x010fe400048070ff */
[----:B------:R-:W-:-:S03]  /*57f0*/  PRMT R44, RZ, 0x7610, R44 ;  /* 0x00007610ff2c7816 */ /* 0x000fc6000000002c */
[----:B------:R4:W-:Y:S01]  /*5800*/  @!P2 STG.E.U8 desc[UR16][R26.64+0x1], R45 ;  /* 0x0000012d1a00a986 */ /* 0x0009e2000c101110 */
[----:B------:R-:W-:Y:S05]  /*5810*/  @P3 BRA `(.L_x_42) ;  /* 0x0000000000043947 */ /* 0x000fea0003800000 */
[----:B------:R0:W5:Y:S02]  /*5820*/  LDG.E.U8 R44, desc[UR16][R32.64+0x8] ;  /* 0x00000810202c7981 */ /* 0x000164000c1e1100 */
.L_x_42:
[----:B------:R-:W-:Y:S05]  /*5830*/  BSYNC B1 ;  /* 0x0000000000017941 */ /* 0x000fea0003800000 */
.L_x_41:
[----:B-----5:R-:W-:Y:S01]  /*5840*/  LOP3.LUT R44, R44, 0xff, RZ, 0xc0, !PT ;  /* 0x000000ff2c2c7812 */ /* 0x020fe200078ec0ff */
[----:B------:R-:W-:Y:S01]  /*5850*/  BSSY B1, `(.L_x_43) ;  /* 0x000000b000017945 */ /* 0x000fe20003800000 */
[----:B------:R-:W-:Y:S02]  /*5860*/  ISETP.LT.OR P2, PT, R42, 0xa, !P0 ;  /* 0x0000000a2a00780c */ /* 0x000fe40004741670 */
[----:B------:R-:W-:-:S05]  /*5870*/  F2FP.F16.E4M3.UNPACK_B R44, R44 ;  /* 0x0000002cff2c723e */ /* 0x000fca00020006ff */
[----:B------:R-:W-:-:S05]  /*5880*/  HADD2.F32 R44, -RZ, R44.H0_H0 ;  /* 0x2000002cff2c7230 */ /* 0x000fca0000004100 */
[----:B----4-:R-:W-:Y:S01]  /*5890*/  FMUL R45, R44, UR21 ;  /* 0x000000152c2d7c20 */ /* 0x010fe20008400000 */
[----:B------:R-:W-:-:S03]  /*58a0*/  PRMT R44, RZ, 0x7610, R44 ;  /* 0x00007610ff2c7816 */ /* 0x000fc6000000002c */
[----:B------:R-:W-:-:S05]  /*58b0*/  FFMA R45, R222, UR20, R45 ;  /* 0x00000014de2d7c23 */ /* 0x000fca000800002d */
[----:B------:R-:W-:-:S05]  /*58c0*/  F2FP.SATFINITE.E4M3.F32.PACK_AB_MERGE_C R45, RZ, R45, RZ ;  /* 0x0000002dff2d723e */ /* 0x000fca00048070ff */
[----:B------:R4:W-:Y:S01]  /*58d0*/  @!P3 STG.E.U8 desc[UR16][R24.64+0x8], R45 ;  /* 0x0000082d1800b986 */ /* 0x0009e2000c101110 */
[----:B------:R-:W-:Y:S05]  /*58e0*/  @P2 BRA `(.L_x_44) ;  /* 0x0000000000042947 */ /* 0x000fea0003800000 */
[----:B------:R0:W5:Y:S02]  /*58f0*/  LDG.E.U8 R44, desc[UR16][R32.64+0x9] ;  /* 0x00000910202c7981 */ /* 0x000164000c1e1100 */
.L_x_44:
[----:B------:R-:W-:Y:S05]  /*5900*/  BSYNC B1 ;  /* 0x0000000000017941 */ /* 0x000fea0003800000 */
.L_x_43:
        /* <DEDUP_REMOVED lines=12> */
.L_x_46:
[----:B------:R-:W-:Y:S05]  /*59d0*/  BSYNC B1 ;  /* 0x0000000000017941 */ /* 0x000fea0003800000 */
.L_x_45:
        /* <DEDUP_REMOVED lines=12> */
.L_x_48:
[----:B------:R-:W-:Y:S05]  /*5aa0*/  BSYNC B1 ;  /* 0x0000000000017941 */ /* 0x000fea0003800000 */
.L_x_47:
        /* <DEDUP_REMOVED lines=12> */
.L_x_50:
[----:B------:R-:W-:Y:S05]  /*5b70*/  BSYNC B1 ;  /* 0x0000000000017941 */ /* 0x000fea0003800000 */
.L_x_49:
        /* <DEDUP_REMOVED lines=12> */
.L_x_52:
[----:B------:R-:W-:Y:S05]  /*5c40*/  BSYNC B1 ;  /* 0x0000000000017941 */ /* 0x000fea0003800000 */
.L_x_51:
        /* <DEDUP_REMOVED lines=12> */
.L_x_54:
[----:B------:R-:W-:Y:S05]  /*5d10*/  BSYNC B1 ;  /* 0x0000000000017941 */ /* 0x000fea0003800000 */
.L_x_53:
        /* <DEDUP_REMOVED lines=12> */
.L_x_56:
[----:B------:R-:W-:Y:S05]  /*5de0*/  BSYNC B1 ;  /* 0x0000000000017941 */ /* 0x000fea0003800000 */
.L_x_55:
        /* <DEDUP_REMOVED lines=12> */
.L_x_58:
[----:B------:R-:W-:Y:S05]  /*5eb0*/  BSYNC B1 ;  /* 0x0000000000017941 */ /* 0x000fea0003800000 */
.L_x_57:
        /* <DEDUP_REMOVED lines=12> */
.L_x_60:
[----:B------:R-:W-:Y:S05]  /*5f80*/  BSYNC B1 ;  /* 0x0000000000017941 */ /* 0x000fea0003800000 */
.L_x_59:
        /* <DEDUP_REMOVED lines=12> */
.L_x_62:
[----:B------:R-:W-:Y:S05]  /*6050*/  BSYNC B1 ;  /* 0x0000000000017941 */ /* 0x000fea0003800000 */
.L_x_61:
        /* <DEDUP_REMOVED lines=12> */
.L_x_64:
[----:B------:R-:W-:Y:S05]  /*6120*/  BSYNC B1 ;  /* 0x0000000000017941 */ /* 0x000fea0003800000 */
.L_x_63:
        /* <DEDUP_REMOVED lines=12> */
.L_x_66:
[----:B------:R-:W-:Y:S05]  /*61f0*/  BSYNC B1 ;  /* 0x0000000000017941 */ /* 0x000fea0003800000 */
.L_x_65:
        /* <DEDUP_REMOVED lines=12> */
.L_x_68:
[----:B------:R-:W-:Y:S05]  /*62c0*/  BSYNC B1 ;  /* 0x0000000000017941 */ /* 0x000fea0003800000 */
.L_x_67:
        /* <DEDUP_REMOVED lines=12> */
.L_x_70:
[----:B------:R-:W-:Y:S05]  /*6390*/  BSYNC B1 ;  /* 0x0000000000017941 */ /* 0x000fea0003800000 */
.L_x_69:
        /* <DEDUP_REMOVED lines=12> */
.L_x_72:
[----:B------:R-:W-:Y:S05]  /*6460*/  BSYNC B1 ;  /* 0x0000000000017941 */ /* 0x000fea0003800000 */
.L_x_71:
        /* <DEDUP_REMOVED lines=12> */
.L_x_74:
[----:B------:R-:W-:Y:S05]  /*6530*/  BSYNC B1 ;  /* 0x0000000000017941 */ /* 0x000fea0003800000 */
.L_x_73:
        /* <DEDUP_REMOVED lines=12> */
.L_x_76:
[----:B------:R-:W-:Y:S05]  /*6600*/  BSYNC B1 ;  /* 0x0000000000017941 */ /* 0x000fea0003800000 */
.L_x_75:
        /* <DEDUP_REMOVED lines=12> */
.L_x_78:
[----:B------:R-:W-:Y:S05]  /*66d0*/  BSYNC B1 ;  /* 0x0000000000017941 */ /* 0x000fea0003800000 */
.L_x_77:
        /* <DEDUP_REMOVED lines=12> */
.L_x_80:
[----:B------:R-:W-:Y:S05]  /*67a0*/  BSYNC B1 ;  /* 0x0000000000017941 */ /* 0x000fea0003800000 */
.L_x_79:
        /* <DEDUP_REMOVED lines=12> */
.L_x_82:
[----:B------:R-:W-:Y:S05]  /*6870*/  BSYNC B1 ;  /* 0x0000000000017941 */ /* 0x000fea0003800000 */
.L_x_81:
        /* <DEDUP_REMOVED lines=12> */
.L_x_84:
[----:B------:R-:W-:Y:S05]  /*6940*/  BSYNC B1 ;  /* 0x0000000000017941 */ /* 0x000fea0003800000 */
.L_x_83:
        /* <DEDUP_REMOVED lines=12> */
.L_x_86:
[----:B------:R-:W-:Y:S05]  /*6a10*/  BSYNC B1 ;  /* 0x0000000000017941 */ /* 0x000fea0003800000 */
.L_x_85:
        /* <DEDUP_REMOVED lines=12> */
.L_x_88:
[----:B------:R-:W-:Y:S05]  /*6ae0*/  BSYNC B1 ;  /* 0x0000000000017941 */ /* 0x000fea0003800000 */
.L_x_87:
        /* <DEDUP_REMOVED lines=12> */
.L_x_90:
[----:B------:R-:W-:Y:S05]  /*6bb0*/  BSYNC B1 ;  /* 0x0000000000017941 */ /* 0x000fea0003800000 */
.L_x_89:
        /* <DEDUP_REMOVED lines=12> */
.L_x_92:
[----:B------:R-:W-:Y:S05]  /*6c80*/  BSYNC B1 ;  /* 0x0000000000017941 */ /* 0x000fea0003800000 */
.L_x_91:
        /* <DEDUP_REMOVED lines=12> */
.L_x_94:
[----:B------:R-:W-:Y:S05]  /*6d50*/  BSYNC B1 ;  /* 0x0000000000017941 */ /* 0x000fea0003800000 */
.L_x_93:
        /* <DEDUP_REMOVED lines=12> */
.L_x_96:
[----:B------:R-:W-:Y:S05]  /*6e20*/  BSYNC B1 ;  /* 0x0000000000017941 */ /* 0x000fea0003800000 */
.L_x_95:
        /* <DEDUP_REMOVED lines=12> */
.L_x_98:
[----:B------:R-:W-:Y:S05]  /*6ef0*/  BSYNC B1 ;  /* 0x0000000000017941 */ /* 0x000fea0003800000 */
.L_x_97:
        /* <DEDUP_REMOVED lines=12> */
.L_x_100:
[----:B------:R-:W-:Y:S05]  /*6fc0*/  BSYNC B1 ;  /* 0x0000000000017941 */ /* 0x000fea0003800000 */
.L_x_99:
        /* <DEDUP_REMOVED lines=12> */
.L_x_102:
[----:B------:R-:W-:Y:S05]  /*7090*/  BSYNC B1 ;  /* 0x0000000000017941 */ /* 0x000fea0003800000 */
.L_x_101:
        /* <DEDUP_REMOVED lines=12> */
.L_x_104:
[----:B------:R-:W-:Y:S05]  /*7160*/  BSYNC B1 ;  /* 0x0000000000017941 */ /* 0x000fea0003800000 */
.L_x_103:
        /* <DEDUP_REMOVED lines=12> */
.L_x_106:
[----:B------:R-:W-:Y:S05]  /*7230*/  BSYNC B1 ;  /* 0x0000000000017941 */ /* 0x000fea0003800000 */
.L_x_105:
        /* <DEDUP_REMOVED lines=12> */
.L_x_108:
[----:B------:R-:W-:Y:S05]  /*7300*/  BSYNC B1 ;  /* 0x0000000000017941 */ /* 0x000fea0003800000 */
.L_x_107:
        /* <DEDUP_REMOVED lines=12> */
.L_x_110:
[----:B------:R-:W-:Y:S05]  /*73d0*/  BSYNC B1 ;  /* 0x0000000000017941 */ /* 0x000fea0003800000 */
.L_x_109:
        /* <DEDUP_REMOVED lines=12> */
.L_x_112:
[----:B------:R-:W-:Y:S05]  /*74a0*/  BSYNC B1 ;  /* 0x0000000000017941 */ /* 0x000fea0003800000 */
.L_x_111:
        /* <DEDUP_REMOVED lines=12> */
.L_x_114:
[----:B------:R-:W-:Y:S05]  /*7570*/  BSYNC B1 ;  /* 0x0000000000017941 */ /* 0x000fea0003800000 */
.L_x_113:
        /* <DEDUP_REMOVED lines=12> */
.L_x_116:
[----:B------:R-:W-:Y:S05]  /*7640*/  BSYNC B1 ;  /* 0x0000000000017941 */ /* 0x000fea0003800000 */
.L_x_115:
        /* <DEDUP_REMOVED lines=12> */
.L_x_118:
[----:B------:R-:W-:Y:S05]  /*7710*/  BSYNC B1 ;  /* 0x0000000000017941 */ /* 0x000fea0003800000 */
.L_x_117:
        /* <DEDUP_REMOVED lines=12> */
.L_x_120:
[----:B------:R-:W-:Y:S05]  /*77e0*/  BSYNC B1 ;  /* 0x0000000000017941 */ /* 0x000fea0003800000 */
.L_x_119:
        /* <DEDUP_REMOVED lines=12> */
.L_x_122:
[----:B------:R-:W-:Y:S05]  /*78b0*/  BSYNC B1 ;  /* 0x0000000000017941 */ /* 0x000fea0003800000 */
.L_x_121:
        /* <DEDUP_REMOVED lines=12> */
.L_x_124:
[----:B------:R-:W-:Y:S05]  /*7980*/  BSYNC B1 ;  /* 0x0000000000017941 */ /* 0x000fea0003800000 */
.L_x_123:
        /* <DEDUP_REMOVED lines=12> */
.L_x_126:
[----:B------:R-:W-:Y:S05]  /*7a50*/  BSYNC B1 ;  /* 0x0000000000017941 */ /* 0x000fea0003800000 */
.L_x_125:
        /* <DEDUP_REMOVED lines=12> */
.L_x_128:
[----:B------:R-:W-:Y:S05]  /*7b20*/  BSYNC B1 ;  /* 0x0000000000017941 */ /* 0x000fea0003800000 */
.L_x_127:
        /* <DEDUP_REMOVED lines=12> */
.L_x_130:
[----:B------:R-:W-:Y:S05]  /*7bf0*/  BSYNC B1 ;  /* 0x0000000000017941 */ /* 0x000fea0003800000 */
.L_x_129:
        /* <DEDUP_REMOVED lines=12> */
.L_x_132:
[----:B------:R-:W-:Y:S05]  /*7cc0*/  BSYNC B1 ;  /* 0x0000000000017941 */ /* 0x000fea0003800000 */
.L_x_131:
        /* <DEDUP_REMOVED lines=12> */
.L_x_134:
[----:B------:R-:W-:Y:S05]  /*7d90*/  BSYNC B1 ;  /* 0x0000000000017941 */ /* 0x000fea0003800000 */
.L_x_133:
        /* <DEDUP_REMOVED lines=12> */
.L_x_136:
[----:B------:R-:W-:Y:S05]  /*7e60*/  BSYNC B1 ;  /* 0x0000000000017941 */ /* 0x000fea0003800000 */
.L_x_135:
        /* <DEDUP_REMOVED lines=12> */
.L_x_138:
[----:B------:R-:W-:Y:S05]  /*7f30*/  BSYNC B1 ;  /* 0x0000000000017941 */ /* 0x000fea0003800000 */
.L_x_137:
        /* <DEDUP_REMOVED lines=12> */
.L_x_140:
[----:B------:R-:W-:Y:S05]  /*8000*/  BSYNC B1 ;  /* 0x0000000000017941 */ /* 0x000fea0003800000 */
.L_x_139:
        /* <DEDUP_REMOVED lines=12> */
.L_x_142:
[----:B------:R-:W-:Y:S05]  /*80d0*/  BSYNC B1 ;  /* 0x0000000000017941 */ /* 0x000fea0003800000 */
.L_x_141:
        /* <DEDUP_REMOVED lines=12> */
.L_x_144:
[----:B------:R-:W-:Y:S05]  /*81a0*/  BSYNC B1 ;  /* 0x0000000000017941 */ /* 0x000fea0003800000 */
.L_x_143:
        /* <DEDUP_REMOVED lines=12> */
.L_x_146:
[----:B------:R-:W-:Y:S05]  /*8270*/  BSYNC B1 ;  /* 0x0000000000017941 */ /* 0x000fea0003800000 */
.L_x_145:
        /* <DEDUP_REMOVED lines=12> */
.L_x_148:
[----:B------:R-:W-:Y:S05]  /*8340*/  BSYNC B1 ;  /* 0x0000000000017941 */ /* 0x000fea0003800000 */
.L_x_147:
        /* <DEDUP_REMOVED lines=12> */
.L_x_150:
[----:B------:R-:W-:Y:S05]  /*8410*/  BSYNC B1 ;  /* 0x0000000000017941 */ /* 0x000fea0003800000 */
.L_x_149:
        /* <DEDUP_REMOVED lines=12> */
.L_x_152:
[----:B------:R-:W-:Y:S05]  /*84e0*/  BSYNC B1 ;  /* 0x0000000000017941 */ /* 0x000fea0003800000 */
.L_x_151:
        /* <DEDUP_REMOVED lines=12> */
.L_x_154:
[----:B------:R-:W-:Y:S05]  /*85b0*/  BSYNC B1 ;  /* 0x0000000000017941 */ /* 0x000fea0003800000 */
.L_x_153:
        /* <DEDUP_REMOVED lines=12> */
.L_x_156:
[----:B------:R-:W-:Y:S05]  /*8680*/  BSYNC B1 ;  /* 0x0000000000017941 */ /* 0x000fea0003800000 */
.L_x_155:
[----:B-----5:R-:W-:Y:S01]  /*8690*/  LOP3.LUT R44, R44, 0xff, RZ, 0xc0, !PT ;  /* 0x000000ff2c2c7812 */ /* 0x020fe200078ec0ff */
[----:B------:R-:W-:Y:S01]  /*86a0*/  BSSY B1, `(.L_x_157) ;  /* 0x000000b000017945 */ /* 0x000fe20003800000 */
[----:B------:R-:W-:Y:S02]  /*86b0*/  ISETP.LT.OR P2, PT, R42, 0x79, !P1 ;  /* 0x000000792a00780c */ /* 0x000fe40004f41670 */
[----:B------:R-:W-:Y:S02]  /*86c0*/  F2FP.F16.E4M3.UNPACK_B R44, R44 ;  /* 0x0000002cff2c723e */ /* 0x000fe400020006ff */
[----:B0-2---:R-:W-:-:S03]  /*86d0*/  PRMT R32, RZ, 0x7610, R32 ;  /* 0x00007610ff207816 */ /* 0x005fc60000000020 */
[----:B------:R-:W-:-:S05]  /*86e0*/  HADD2.F32 R44, -RZ, R44.H0_H0 ;  /* 0x2000002cff2c7230 */ /* 0x000fca0000004100 */
[----:B------:R-:W-:-:S04]  /*86f0*/  FMUL R44, R44, UR21 ;  /* 0x000000152c2c7c20 */ /* 0x000fc80008400000 */
[----:B------:R-:W-:-:S05]  /*8700*/  FFMA R44, R165, UR20, R44 ;  /* 0x00000014a52c7c23 */ /* 0x000fca000800002c */
[----:B------:R-:W-:-:S05]  /*8710*/  F2FP.SATFINITE.E4M3.F32.PACK_AB_MERGE_C R33, RZ, R44, RZ ;  /* 0x0000002cff21723e */ /* 0x000fca00048070ff */
[----:B------:R0:W-:Y:S01]  /*8720*/  @!P0 STG.E.U8 desc[UR16][R24.64+0x79], R33 ;  /* 0x0000792118008986 */ /* 0x0001e2000c101110 */
[----:B------:R-:W-:Y:S05]  /*8730*/  @P2 BRA `(.L_x_158) ;  /* 0x0000000000042947 */ /* 0x000fea0003800000 */
[----:B------:R2:W5:Y:S02]  /*8740*/  LDG.E.U8 R32, desc[UR16][R34.64+0x78] ;  /* 0x0000781022207981 */ /* 0x000564000c1e1100 */
.L_x_158:
[----:B------:R-:W-:Y:S05]  /*8750*/  BSYNC B1 ;  /* 0x0000000000017941 */ /* 0x000fea0003800000 */
.L_x_157:
[----:B-----5:R-:W-:Y:S01]  /*8760*/  LOP3.LUT R32, R32, 0xff, RZ, 0xc0, !PT ;  /* 0x000000ff20207812 */ /* 0x020fe200078ec0ff */
[----:B------:R-:W-:Y:S01]  /*8770*/  BSSY B1, `(.L_x_159) ;  /* 0x000000b000017945 */ /* 0x000fe20003800000 */
[----:B------:R-:W-:Y:S02]  /*8780*/  ISETP.LT.OR P1, PT, R42, 0x7a, !P1 ;  /* 0x0000007a2a00780c */ /* 0x000fe40004f21670 */
[----:B------:R-:W-:Y:S02]  /*8790*/  F2FP.F16.E4M3.UNPACK_B R32, R32 ;  /* 0x00000020ff20723e */ /* 0x000fe400020006ff */
[----:B01--4-:R-:W-:-:S03]  /*87a0*/  PRMT R24, RZ, 0x7610, R24 ;  /* 0x00007610ff187816 */ /* 0x013fc60000000018 */
[----:B------:R-:W-:-:S05]  /*87b0*/  HADD2.F32 R32, -RZ, R32.H0_H0 ;  /* 0x20000020ff207230 */ /* 0x000fca0000004100 */
[----:B------:R-:W-:-:S04]  /*87c0*/  FMUL R25, R32, UR21 ;  /* 0x0000001520197c20 */ /* 0x000fc80008400000 */
[----:B------:R-:W-:-:S05]  /*87d0*/  FFMA R25, R164, UR20, R25 ;  /* 0x00000014a4197c23 */ /* 0x000fca0008000019 */
[----:B------:R-:W-:-:S05]  /*87e0*/  F2FP.SATFINITE.E4M3.F32.PACK_AB_MERGE_C R25, RZ, R25, RZ ;  /* 0x00000019ff19723e */ /* 0x000fca00048070ff */
[----:B------:R0:W-:Y:S01]  /*87f0*/  @!P2 STG.E.U8 desc[UR16][R26.64+0x78], R25 ;  /* 0x000078191a00a986 */ /* 0x0001e2000c101110 */
[----:B------:R-:W-:Y:S05]  /*8800*/  @P1 BRA `(.L_x_160) ;  /* 0x0000000000041947 */ /* 0x000fea0003800000 */
[----:B------:R1:W5:Y:S02]  /*8810*/  LDG.E.U8 R24, desc[UR16][R34.64+0x79] ;  /* 0x0000791022187981 */ /* 0x000364000c1e1100 */
.L_x_160:
[----:B------:R-:W-:Y:S05]  /*8820*/  BSYNC B1 ;  /* 0x0000000000017941 */ /* 0x000fea0003800000 */
.L_x_159:
[----:B-----5:R-:W-:Y:S01]  /*8830*/  LOP3.LUT R24, R24, 0xff, RZ, 0xc0, !PT ;  /* 0x000000ff18187812 */ /* 0x020fe200078ec0ff */
[----:B------:R-:W-:Y:S01]  /*8840*/  BSSY B1, `(.L_x_161) ;  /* 0x0000013000017945 */ /* 0x000fe20003800000 */
[----:B------:R-:W-:Y:S02]  /*8850*/  IADD3 R33, P0, R43, 0x80, RZ ;  /* 0x000000802b217810 */ /* 0x000fe40007f1e0ff */
[----:B------:R-:W-:-:S03]  /*8860*/  F2FP.F16.E4M3.UNPACK_B R24, R24 ;  /* 0x00000018ff18723e */ /* 0x000fc600020006ff */
[----:B0-----:R-:W-:Y:S01]  /*8870*/  IMAD.X R25, RZ, RZ, R39, P0 ;  /* 0x000000ffff197224 */ /* 0x001fe200000e0627 */
[----:B------:R-:W-:Y:S01]  /*8880*/  ISETP.GE.AND P0, PT, R41, 0x81, PT ;  /* 0x000000812900780c */ /* 0x000fe20003f06270 */
[----:B------:R-:W-:Y:S02]  /*8890*/  HADD2.F32 R24, -RZ, R24.H0_H0 ;  /* 0x20000018ff187230 */ /* 0x000fe40000004100 */
[----:B-123--:R-:W-:Y:S01]  /*88a0*/  IMAD R34, R25, UR6, RZ ;  /* 0x0000000619227c24 */ /* 0x00efe2000f8e02ff */
        /* <DEDUP_REMOVED lines=12> */
.L_x_162:
[----:B------:R-:W-:Y:S05]  /*8970*/  BSYNC B1 ;  /* 0x0000000000017941 */ /* 0x000fea0003800000 */
.L_x_161:
[----:B-----5:R-:W-:Y:S01]  /*8980*/  LOP3.LUT R32, R32, 0xff, RZ, 0xc0, !PT ;  /* 0x000000ff20207812 */ /* 0x020fe200078ec0ff */
[----:B------:R-:W-:Y:S01]  /*8990*/  BSSY B1, `(.L_x_163) ;  /* 0x000000b000017945 */ /* 0x000fe20003800000 */
[----:B------:R-:W-:Y:S02]  /*89a0*/  ISETP.LT.OR P2, PT, R42, 0x2, !P0 ;  /* 0x000000022a00780c */ /* 0x000fe40004741670 */
[----:B------:R-:W-:Y:S02]  /*89b0*/  F2FP.F16.E4M3.UNPACK_B R32, R32 ;  /* 0x00000020ff20723e */ /* 0x000fe400020006ff */
[----:B0-----:R-:W-:-:S03]  /*89c0*/  PRMT R26, RZ, 0x7610, R26 ;  /* 0x00007610ff1a7816 */ /* 0x001fc6000000001a */
[----:B------:R-:W-:-:S05]  /*89d0*/  HADD2.F32 R32, -RZ, R32.H0_H0 ;  /* 0x20000020ff207230 */ /* 0x000fca0000004100 */
[----:B------:R-:W-:-:S04]  /*89e0*/  FMUL R27, R32, UR21 ;  /* 0x00000015201b7c20 */ /* 0x000fc80008400000 */
[----:B------:R-:W-:-:S05]  /*89f0*/  FFMA R27, R162, UR20, R27 ;  /* 0x00000014a21b7c23 */ /* 0x000fca000800001b */
[----:B------:R-:W-:-:S05]  /*8a00*/  F2FP.SATFINITE.E4M3.F32.PACK_AB_MERGE_C R27, RZ, R27, RZ ;  /* 0x0000001bff1b723e */ /* 0x000fca00048070ff */
[----:B------:R0:W-:Y:S01]  /*8a10*/  @!P3 STG.E.U8 desc[UR16][R28.64], R27 ;  /* 0x0000001b1c00b986 */ /* 0x0001e2000c101110 */
[----:B------:R-:W-:Y:S05]  /*8a20*/  @P2 BRA `(.L_x_164) ;  /* 0x0000000000042947 */ /* 0x000fea0003800000 */
[----:B------:R2:W5:Y:S02]  /*8a30*/  LDG.E.U8 R26, desc[UR16][R24.64+0x1] ;  /* 0x00000110181a7981 */ /* 0x000564000c1e1100 */
.L_x_164:
[----:B------:R-:W-:Y:S05]  /*8a40*/  BSYNC B1 ;  /* 0x0000000000017941 */ /* 0x000fea0003800000 */
.L_x_163:
[----:B-----5:R-:W-:Y:S01]  /*8a50*/  LOP3.LUT R26, R26, 0xff, RZ, 0xc0, !PT ;  /* 0x000000ff1a1a7812 */ /* 0x020fe200078ec0ff */
[----:B------:R-:W-:Y:S01]  /*8a60*/  BSSY B1, `(.L_x_165) ;  /* 0x0000013000017945 */ /* 0x000fe20003800000 */
[----:B------:R-:W-:Y:S02]  /*8a70*/  IADD3 R43, P1, R43, 0x88, RZ ;  /* 0x000000882b2b7810 */ /* 0x000fe40007f3e0ff */
[----:B------:R-:W-:Y:S02]  /*8a80*/  F2FP.F16.E4M3.UNPACK_B R26, R26 ;  /* 0x0000001aff1a723e */ /* 0x000fe400020006ff */
[----:B------:R-:W-:Y:S01]  /*8a90*/  PRMT R32, RZ, 0x7610, R32 ;  /* 0x00007610ff207816 */ /* 0x000fe20000000020 */
[----:B------:R-:W-:Y:S01]  /*8aa0*/  IMAD.X R38, RZ, RZ, R39, P1 ;  /* 0x000000ffff267224 */ /* 0x000fe200008e0627 */
[----:B------:R-:W-:Y:S01]  /*8ab0*/  ISETP.GE.AND P1, PT, R41, 0x89, PT ;  /* 0x000000892900780c */ /* 0x000fe20003f26270 */
[----:B------:R-:W-:Y:S02]  /*8ac0*/  HADD2.F32 R26, -RZ, R26.H0_H0 ;  /* 0x2000001aff1a7230 */ /* 0x000fe40000004100 */
[----:B------:R-:W-:Y:S01]  /*8ad0*/  IMAD R38, R38, UR6, RZ ;  /* 0x0000000626267c24 */ /* 0x000fe2000f8e02ff */
[----:B------:R-:W-:Y:S01]  /*8ae0*/  ISETP.LT.OR P5, PT, R42, 0x1, !P1 ;  /* 0x000000012a00780c */ /* 0x000fe20004fa1670 */
[----:B------:R-:W-:-:S04]  /*8af0*/  IMAD.WIDE.U32 R36, R43, UR6, R36 ;  /* 0x000000062b247c25 */ /* 0x000fc8000f8e0024 */
[----:B------:R-:W-:Y:S01]  /*8b00*/  FMUL R26, R26, UR21 ;  /* 0x000000151a1a7c20 */ /* 0x000fe20008400000 */
[----:B------:R-:W-:-:S03]  /*8b10*/  IMAD R43, R43, UR7, R38 ;  /* 0x000000072b2b7c24 */ /* 0x000fc6000f8e0226 */
[----:B------:R-:W-:Y:S01]  /*8b20*/  FFMA R161, R161, UR20, R26 ;  /* 0x00000014a1a17c23 */ /* 0x000fe2000800001a */
[----:B------:R-:W-:-:S04]  /*8b30*/  IADD3 R26, P3, R36, UR8, RZ ;  /* 0x00000008241a7c10 */ /* 0x000fc8000ff7e0ff */
[----:B------:R-:W-:Y:S02]  /*8b40*/  F2FP.SATFINITE.E4M3.F32.PACK_AB_MERGE_C R161, RZ, R161, RZ ;  /* 0x000000a1ffa1723e */ /* 0x000fe400048070ff */
[----:B0-----:R-:W-:-:S03]  /*8b50*/  IADD3.X R27, R37, UR9, R43, P3, !PT ;  /* 0x00000009251b7c10 */ /* 0x001fc60009ffe42b */
[----:B------:R0:W-:Y:S01]  /*8b60*/  @!P2 STG.E.U8 desc[UR16][R28.64+0x1], R161 ;  /* 0x000001a11c00a986 */ /* 0x0001e2000c101110 */
[----:B------:R-:W-:Y:S05]  /*8b70*/  @P5 BRA `(.L_x_166) ;  /* 0x0000000000045947 */ /* 0x000fea0003800000 */
[----:B------:R3:W5:Y:S02]  /*8b80*/  LDG.E.U8 R32, desc[UR16][R26.64] ;  /* 0x000000101a207981 */ /* 0x000764000c1e1100 */
.L_x_166:
[----:B------:R-:W-:Y:S05]  /*8b90*/  BSYNC B1 ;  /* 0x0000000000017941 */ /* 0x000fea0003800000 */
.L_x_165:
        /* <DEDUP_REMOVED lines=12> */
.L_x_168:
[----:B------:R-:W-:Y:S05]  /*8c60*/  BSYNC B1 ;  /* 0x0000000000017941 */ /* 0x000fea0003800000 */
.L_x_167:
        /* <DEDUP_REMOVED lines=12> */
.L_x_170:
[----:B------:R-:W-:Y:S05]  /*8d30*/  BSYNC B1 ;  /* 0x0000000000017941 */ /* 0x000fea0003800000 */
.L_x_169:
        /* <DEDUP_REMOVED lines=12> */
.L_x_172:
[----:B------:R-:W-:Y:S05]  /*8e00*/  BSYNC B1 ;  /* 0x0000000000017941 */ /* 0x000fea0003800000 */
.L_x_171:
        /* <DEDUP_REMOVED lines=12> */
.L_x_174:
[----:B------:R-:W-:Y:S05]  /*8ed0*/  BSYNC B1 ;  /* 0x0000000000017941 */ /* 0x000fea0003800000 */
.L_x_173:
        /* <DEDUP_REMOVED lines=12> */
.L_x_176:
[----:B------:R-:W-:Y:S05]  /*8fa0*/  BSYNC B1 ;  /* 0x0000000000017941 */ /* 0x000fea0003800000 */
.L_x_175:
        /* <DEDUP_REMOVED lines=12> */
.L_x_178:
[----:B------:R-:W-:Y:S05]  /*9070*/  BSYNC B1 ;  /* 0x0000000000017941 */ /* 0x000fea0003800000 */
.L_x_177:
        /* <DEDUP_REMOVED lines=12> */
.L_x_180:
[----:B------:R-:W-:Y:S05]  /*9140*/  BSYNC B1 ;  /* 0x0000000000017941 */ /* 0x000fea0003800000 */
.L_x_179:
        /* <DEDUP_REMOVED lines=12> */
.L_x_182:
[----:B------:R-:W-:Y:S05]  /*9210*/  BSYNC B1 ;  /* 0x0000000000017941 */ /* 0x000fea0003800000 */
.L_x_181:
        /* <DEDUP_REMOVED lines=12> */
.L_x_184:
[----:B------:R-:W-:Y:S05]  /*92e0*/  BSYNC B1 ;  /* 0x0000000000017941 */ /* 0x000fea0003800000 */
.L_x_183:
[----:B-----5:R-:W-:Y:S01]  /*92f0*/  LOP3.LUT R32, R32, 0xff, RZ, 0xc0, !PT ;  /* 0x000000ff20207812 */ /* 0x020fe200078ec0ff */
[----:B------:R-:W-:Y:S01]  /*9300*/  BSSY B1, `(.L_x_185) ;  /* 0x000000b000017945 */ /* 0x000fe20003800000 */
[----:B------:R-:W-:Y:S02]  /*9310*/  ISETP.LT.OR P3, PT, R42, 0x19, !P0 ;  /* 0x000000192a00780c */ /* 0x000fe40004761670 */
[----:B------:R-:W-:-:S05]  /*9320*/  F2FP.F16.E4M3.UNPACK_B R32, R32 ;  /* 0x00000020ff20723e */ /* 0x000fca00020006ff */
[----:B------:R-:W-:-:S05]  /*9330*/  HADD2.F32 R32, -RZ, R32.H0_H0 ;  /* 0x20000020ff207230 */ /* 0x000fca0000004100 */
[----:B------:R-:W-:-:S04]  /*9340*/  FMUL R32, R32, UR21 ;  /* 0x0000001520207c20 */ /* 0x000fc80008400000 */
[----:B------:R-:W-:Y:S01]  /*9350*/  FFMA R32, R23, UR20, R32 ;  /* 0x0000001417207c23 */ /* 0x000fe20008000020 */
[----:B------:R-:W-:-:S04]  /*9360*/  PRMT R23, RZ, 0x7610, R23 ;  /* 0x00007610ff177816 */ /* 0x000fc80000000017 */
[----:B----4-:R-:W-:-:S05]  /*9370*/  F2FP.SATFINITE.E4M3.F32.PACK_AB_MERGE_C R33, RZ, R32, RZ ;  /* 0x00000020ff21723e */ /* 0x010fca00048070ff */
[----:B------:R4:W-:Y:S01]  /*9380*/  @!P2 STG.E.U8 desc[UR16][R30.64+0x11], R33 ;  /* 0x000011211e00a986 */ /* 0x0009e2000c101110 */
[----:B------:R-:W-:Y:S05]  /*9390*/  @P3 BRA `(.L_x_186) ;  /* 0x0000000000043947 */ /* 0x000fea0003800000 */
[----:B------:R0:W5:Y:S02]  /*93a0*/  LDG.E.U8 R23, desc[UR16][R24.64+0x18] ;  /* 0x0000181018177981 */ /* 0x000164000c1e1100 */
.L_x_186:
[----:B------:R-:W-:Y:S05]  /*93b0*/  BSYNC B1 ;  /* 0x0000000000017941 */ /* 0x000fea0003800000 */
.L_x_185:
        /* <DEDUP_REMOVED lines=8> */
[----:B------:R-:W-:-:S05]  /*9440*/  F2FP.SATFINITE.E4M3.F32.PACK_AB_MERGE_C R23, RZ, R23, RZ ;  /* 0x00000017ff17723e */ /* 0x000fca00048070ff */
[----:B------:R0:W-:Y:S01]  /*9450*/  @!P3 STG.E.U8 desc[UR16][R28.64+0x18], R23 ;  /* 0x000018171c00b986 */ /* 0x0001e2000c101110 */
[----:B------:R-:W-:Y:S05]  /*9460*/  @P2 BRA `(.L_x_188) ;  /* 0x0000000000042947 */ /* 0x000fea0003800000 */
[----:B------:R0:W5:Y:S02]  /*9470*/  LDG.E.U8 R22, desc[UR16][R24.64+0x19] ;  /* 0x0000191018167981 */ /* 0x000164000c1e1100 */
.L_x_188:
[----:B------:R-:W-:Y:S05]  /*9480*/  BSYNC B1 ;  /* 0x0000000000017941 */ /* 0x000fea0003800000 */
.L_x_187:
        /* <DEDUP_REMOVED lines=8> */
[----:B0-----:R-:W-:-:S05]  /*9510*/  F2FP.SATFINITE.E4M3.F32.PACK_AB_MERGE_C R23, RZ, R22, RZ ;  /* 0x00000016ff17723e */ /* 0x001fca00048070ff */
[----:B------:R0:W-:Y:S01]  /*9520*/  @!P2 STG.E.U8 desc[UR16][R28.64+0x19], R23 ;  /* 0x000019171c00a986 */ /* 0x0001e2000c101110 */
[----:B------:R-:W-:Y:S05]  /*9530*/  @P3 BRA `(.L_x_190) ;  /* 0x0000000000043947 */ /* 0x000fea0003800000 */
[----:B------:R0:W5:Y:S02]  /*9540*/  LDG.E.U8 R21, desc[UR16][R26.64+0x18] ;  /* 0x000018101a157981 */ /* 0x000164000c1e1100 */
.L_x_190:
[----:B------:R-:W-:Y:S05]  /*9550*/  BSYNC B1 ;  /* 0x0000000000017941 */ /* 0x000fea0003800000 */
.L_x_189:
        /* <DEDUP_REMOVED lines=12> */
.L_x_192:
[----:B------:R-:W-:Y:S05]  /*9620*/  BSYNC B1 ;  /* 0x0000000000017941 */ /* 0x000fea0003800000 */
.L_x_191:
        /* <DEDUP_REMOVED lines=12> */
.L_x_194:
[----:B------:R-:W-:Y:S05]  /*96f0*/  BSYNC B1 ;  /* 0x0000000000017941 */ /* 0x000fea0003800000 */
.L_x_193:
        /* <DEDUP_REMOVED lines=12> */
.L_x_196:
[----:B------:R-:W-:Y:S05]  /*97c0*/  BSYNC B1 ;  /* 0x0000000000017941 */ /* 0x000fea0003800000 */
.L_x_195:
        /* <DEDUP_REMOVED lines=12> */
.L_x_198:
[----:B------:R-:W-:Y:S05]  /*9890*/  BSYNC B1 ;  /* 0x0000000000017941 */ /* 0x000fea0003800000 */
.L_x_197:
        /* <DEDUP_REMOVED lines=12> */
.L_x_200:
[----:B------:R-:W-:Y:S05]  /*9960*/  BSYNC B1 ;  /* 0x0000000000017941 */ /* 0x000fea0003800000 */
.L_x_199:
        /* <DEDUP_REMOVED lines=12> */
.L_x_202:
[----:B------:R-:W-:Y:S05]  /*9a30*/  BSYNC B1 ;  /* 0x0000000000017941 */ /* 0x000fea0003800000 */
.L_x_201:
        /* <DEDUP_REMOVED lines=12> */
.L_x_204:
[----:B------:R-:W-:Y:S05]  /*9b00*/  BSYNC B1 ;  /* 0x0000000000017941 */ /* 0x000fea0003800000 */
.L_x_203:
        /* <DEDUP_REMOVED lines=12> */
.L_x_206:
[----:B------:R-:W-:Y:S05]  /*9bd0*/  BSYNC B1 ;  /* 0x0000000000017941 */ /* 0x000fea0003800000 */
.L_x_205:
        /* <DEDUP_REMOVED lines=12> */
.L_x_208:
[----:B------:R-:W-:Y:S05]  /*9ca0*/  BSYNC B1 ;  /* 0x0000000000017941 */ /* 0x000fea0003800000 */
.L_x_207:
        /* <DEDUP_REMOVED lines=12> */
.L_x_210:
[----:B------:R-:W-:Y:S05]  /*9d70*/  BSYNC B1 ;  /* 0x0000000000017941 */ /* 0x000fea0003800000 */
.L_x_209:
        /* <DEDUP_REMOVED lines=12> */
.L_x_212:
[----:B------:R-:W-:Y:S05]  /*9e40*/  BSYNC B1 ;  /* 0x0000000000017941 */ /* 0x000fea0003800000 */
.L_x_211:
        /* <DEDUP_REMOVED lines=12> */
.L_x_214:
[----:B------:R-:W-:Y:S05]  /*9f10*/  BSYNC B1 ;  /* 0x0000000000017941 */ /* 0x000fea0003800000 */
.L_x_213:
        /* <DEDUP_REMOVED lines=12> */
.L_x_216:
[----:B------:R-:W-:Y:S05]  /*9fe0*/  BSYNC B1 ;  /* 0x0000000000017941 */ /* 0x000fea0003800000 */
.L_x_215:
        /* <DEDUP_REMOVED lines=12> */
.L_x_218:
[----:B------:R-:W-:Y:S05]  /*a0b0*/  BSYNC B1 ;  /* 0x0000000000017941 */ /* 0x000fea0003800000 */
.L_x_217:
        /* <DEDUP_REMOVED lines=12> */
.L_x_220:
[----:B------:R-:W-:Y:S05]  /*a180*/  BSYNC B1 ;  /* 0x0000000000017941 */ /* 0x000fea0003800000 */
.L_x_219:
        /* <DEDUP_REMOVED lines=12> */
.L_x_222:
[----:B------:R-:W-:Y:S05]  /*a250*/  BSYNC B1 ;  /* 0x0000000000017941 */ /* 0x000fea0003800000 */
.L_x_221:
        /* <DEDUP_REMOVED lines=12> */
.L_x_224:
[----:B------:R-:W-:Y:S05]  /*a320*/  BSYNC B1 ;  /* 0x0000000000017941 */ /* 0x000fea0003800000 */
.L_x_223:
        /* <DEDUP_REMOVED lines=12> */
.L_x_226:
[----:B------:R-:W-:Y:S05]  /*a3f0*/  BSYNC B1 ;  /* 0x0000000000017941 */ /* 0x000fea0003800000 */
.L_x_225:
        /* <DEDUP_REMOVED lines=12> */
.L_x_228:
[----:B------:R-:W-:Y:S05]  /*a4c0*/  BSYNC B1 ;  /* 0x0000000000017941 */ /* 0x000fea0003800000 */
.L_x_227:
[----:B-----5:R-:W-:Y:S01]  /*a4d0*/  LOP3.LUT R2, R2, 0xff, RZ, 0xc0, !PT ;  /* 0x000000ff02027812 */ /* 0x020fe200078ec0ff */
[----:B------:R-:W-:Y:S01]  /*a4e0*/  BSSY B1, `(.L_x_229) ;  /* 0x000000b000017945 */ /* 0x000fe20003800000 */
[----:B------:R-:W-:Y:S02]  /*a4f0*/  ISETP.LT.OR P3, PT, R42, 0x41, !P1 ;  /* 0x000000412a00780c */ /* 0x000fe40004f61670 */
[----:B------:R-:W-:-:S05]  /*a500*/  F2FP.F16.E4M3.UNPACK_B R2, R2 ;  /* 0x00000002ff02723e */ /* 0x000fca00020006ff */
[----:B------:R-:W-:-:S05]  /*a510*/  HADD2.F32 R2, -RZ, R2.H0_H0 ;  /* 0x20000002ff027230 */ /* 0x000fca0000004100 */
[----:B0-----:R-:W-:-:S04]  /*a520*/  FMUL R3, R2, UR21 ;  /* 0x0000001502037c20 */ /* 0x001fc80008400000 */
[----:B------:R-:W-:Y:S01]  /*a530*/  FFMA R3, R0, UR20, R3 ;  /* 0x0000001400037c23 */ /* 0x000fe20008000003 */
[----:B------:R-:W-:-:S04]  /*a540*/  PRMT R0, RZ, 0x7610, R0 ;  /* 0x00007610ff007816 */ /* 0x000fc80000000000 */
[----:B------:R-:W-:-:S05]  /*a550*/  F2FP.SATFINITE.E4M3.F32.PACK_AB_MERGE_C R3, RZ, R3, RZ ;  /* 0x00000003ff03723e */ /* 0x000fca00048070ff */
[----:B------:R0:W-:Y:S01]  /*a560*/  @!P2 STG.E.U8 desc[UR16][R28.64+0x41], R3 ;  /* 0x000041031c00a986 */ /* 0x0001e2000c101110 */
[----:B------:R-:W-:Y:S05]  /*a570*/  @P3 BRA `(.L_x_230) ;  /* 0x0000000000043947 */ /* 0x000fea0003800000 */
[----:B------:R0:W5:Y:S02]  /*a580*/  LDG.E.U8 R0, desc[UR16][R26.64+0x40] ;  /* 0x000040101a007981 */ /* 0x000164000c1e1100 */
.L_x_230:
[----:B------:R-:W-:Y:S05]  /*a590*/  BSYNC B1 ;  /* 0x0000000000017941 */ /* 0x000fea0003800000 */
.L_x_229:
[----:B------:R-:W2:Y:S01]  /*a5a0*/  LDL.LU R2, [R1] ;  /* 0x0000000001027983 */ /* 0x000ea20000300800 */
[----:B-----5:R-:W-:Y:S01]  /*a5b0*/  LOP3.LUT R0, R0, 0xff, RZ, 0xc0, !PT ;  /* 0x000000ff00007812 */ /* 0x020fe200078ec0ff */
[----:B------:R-:W-:Y:S01]  /*a5c0*/  BSSY B1, `(.L_x_231) ;  /* 0x000000b000017945 */ /* 0x000fe20003800000 */
[----:B------:R-:W-:Y:S02]  /*a5d0*/  ISETP.LT.OR P2, PT, R42, 0x42, !P1 ;  /* 0x000000422a00780c */ /* 0x000fe40004f41670 */
[----:B------:R-:W-:-:S05]  /*a5e0*/  F2FP.F16.E4M3.UNPACK_B R0, R0 ;  /* 0x00000000ff00723e */ /* 0x000fca00020006ff */
[----:B------:R-:W-:-:S05]  /*a5f0*/  HADD2.F32 R0, -RZ, R0.H0_H0 ;  /* 0x20000000ff007230 */ /* 0x000fca0000004100 */
[----:B------:R-:W-:-:S04]  /*a600*/  FMUL R0, R0, UR21 ;  /* 0x0000001500007c20 */ /* 0x000fc80008400000 */
[----:B--2---:R-:W-:-:S05]  /*a610*/  FFMA R0, R2, UR20, R0 ;  /* 0x0000001402007c23 */ /* 0x004fca0008000000 */
[----:B0-----:R-:W-:Y:S02]  /*a620*/  F2FP.SATFINITE.E4M3.F32.PACK_AB_MERGE_C R3, RZ, R0, RZ ;  /* 0x00000000ff03723e */ /* 0x001fe400048070ff */
[----:B------:R-:W-:-:S03]  /*a630*/  PRMT R0, RZ, 0x7610, R0 ;  /* 0x00007610ff007816 */ /* 0x000fc60000000000 */
[----:B------:R0:W-:Y:S01]  /*a640*/  @!P3 STG.E.U8 desc[UR16][R30.64+0x40], R3 ;  /* 0x000040031e00b986 */ /* 0x0001e2000c101110 */
[----:B------:R-:W-:Y:S05]  /*a650*/  @P2 BRA `(.L_x_232) ;  /* 0x0000000000042947 */ /* 0x000fea0003800000 */
[----:B------:R2:W5:Y:S02]  /*a660*/  LDG.E.U8 R0, desc[UR16][R26.64+0x41] ;  /* 0x000041101a007981 */ /* 0x000564000c1e1100 */
.L_x_232:
[----:B------:R-:W-:Y:S05]  /*a670*/  BSYNC B1 ;  /* 0x0000000000017941 */ /* 0x000fea0003800000 */
.L_x_231:
[----:B------:R-:W3:Y:S01]  /*a680*/  LDL.LU R2, [R1+0x4] ;  /* 0x0000040001027983 */ /* 0x000ee20000300800 */
[----:B-----5:R-:W-:Y:S01]  /*a690*/  LOP3.LUT R0, R0, 0xff, RZ, 0xc0, !PT ;  /* 0x000000ff00007812 */ /* 0x020fe200078ec0ff */
[----:B------:R-:W-:Y:S01]  /*a6a0*/  BSSY B1, `(.L_x_233) ;  /* 0x000000b000017945 */ /* 0x000fe20003800000 */
[----:B------:R-:W-:Y:S02]  /*a6b0*/  ISETP.LT.OR P3, PT, R42, 0x49, !P0 ;  /* 0x000000492a00780c */ /* 0x000fe40004761670 */
[----:B------:R-:W-:-:S05]  /*a6c0*/  F2FP.F16.E4M3.UNPACK_B R0, R0 ;  /* 0x00000000ff00723e */ /* 0x000fca00020006ff */
[----:B------:R-:W-:-:S05]  /*a6d0*/  HADD2.F32 R0, -RZ, R0.H0_H0 ;  /* 0x20000000ff007230 */ /* 0x000fca0000004100 */
[----:B------:R-:W-:-:S04]  /*a6e0*/  FMUL R0, R0, UR21 ;  /* 0x0000001500007c20 */ /* 0x000fc80008400000 */
[----:B---3--:R-:W-:-:S05]  /*a6f0*/  FFMA R0, R2, UR20, R0 ;  /* 0x0000001402007c23 */ /* 0x008fca0008000000 */
[----:B0-----:R-:W-:Y:S02]  /*a700*/  F2FP.SATFINITE.E4M3.F32.PACK_AB_MERGE_C R3, RZ, R0, RZ ;  /* 0x00000000ff03723e */ /* 0x001fe400048070ff */
[----:B------:R-:W-:-:S03]  /*a710*/  PRMT R0, RZ, 0x7610, R0 ;  /* 0x00007610ff007816 */ /* 0x000fc60000000000 */
[----:B------:R0:W-:Y:S01]  /*a720*/  @!P2 STG.E.U8 desc[UR16][R30.64+0x41], R3 ;  /* 0x000041031e00a986 */ /* 0x0001e2000c101110 */
[----:B------:R-:W-:Y:S05]  /*a730*/  @P3 BRA `(.L_x_234) ;  /* 0x0000000000043947 */ /* 0x000fea0003800000 */
[----:B------:R3:W5:Y:S02]  /*a740*/  LDG.E.U8 R0, desc[UR16][R24.64+0x48] ;  /* 0x0000481018007981 */ /* 0x000764000c1e1100 */
.L_x_234:
[----:B------:R-:W-:Y:S05]  /*a750*/  BSYNC B1 ;  /* 0x0000000000017941 */ /* 0x000fea0003800000 */
.L_x_233:
[----:B------:R-:W2:Y:S01]  /*a760*/  LDL.LU R2, [R1+0x8] ;  /* 0x0000080001027983 */ /* 0x000ea20000300800 */
        /* <DEDUP_REMOVED lines=12> */
.L_x_236:
[----:B------:R-:W-:Y:S05]  /*a830*/  BSYNC B1 ;  /* 0x0000000000017941 */ /* 0x000fea0003800000 */
.L_x_235:
        /* <DEDUP_REMOVED lines=13> */
.L_x_238:
[----:B------:R-:W-:Y:S05]  /*a910*/  BSYNC B1 ;  /* 0x0000000000017941 */ /* 0x000fea0003800000 */
.L_x_237:
        /* <DEDUP_REMOVED lines=13> */
.L_x_240:
[----:B------:R-:W-:Y:S05]  /*a9f0*/  BSYNC B1 ;  /* 0x0000000000017941 */ /* 0x000fea0003800000 */
.L_x_239:
        /* <DEDUP_REMOVED lines=13> */
.L_x_242:
[----:B------:R-:W-:Y:S05]  /*aad0*/  BSYNC B1 ;  /* 0x0000000000017941 */ /* 0x000fea0003800000 */
.L_x_241:
        /* <DEDUP_REMOVED lines=13> */
.L_x_244:
[----:B------:R-:W-:Y:S05]  /*abb0*/  BSYNC B1 ;  /* 0x0000000000017941 */ /* 0x000fea0003800000 */
.L_x_243:
        /* <DEDUP_REMOVED lines=13> */
.L_x_246:
[----:B------:R-:W-:Y:S05]  /*ac90*/  BSYNC B1 ;  /* 0x0000000000017941 */ /* 0x000fea0003800000 */
.L_x_245:
        /* <DEDUP_REMOVED lines=13> */
.L_x_248:
[----:B------:R-:W-:Y:S05]  /*ad70*/  BSYNC B1 ;  /* 0x0000000000017941 */ /* 0x000fea0003800000 */
.L_x_247:
        /* <DEDUP_REMOVED lines=13> */
.L_x_250:
[----:B------:R-:W-:Y:S05]  /*ae50*/  BSYNC B1 ;  /* 0x0000000000017941 */ /* 0x000fea0003800000 */
.L_x_249:
        /* <DEDUP_REMOVED lines=13> */
.L_x_252:
[----:B------:R-:W-:Y:S05]  /*af30*/  BSYNC B1 ;  /* 0x0000000000017941 */ /* 0x000fea0003800000 */
.L_x_251:
        /* <DEDUP_REMOVED lines=13> */
.L_x_254:
[----:B------:R-:W-:Y:S05]  /*b010*/  BSYNC B1 ;  /* 0x0000000000017941 */ /* 0x000fea0003800000 */
.L_x_253:
        /* <DEDUP_REMOVED lines=13> */
.L_x_256:
[----:B------:R-:W-:Y:S05]  /*b0f0*/  BSYNC B1 ;  /* 0x0000000000017941 */ /* 0x000fea0003800000 */
.L_x_255:
        /* <DEDUP_REMOVED lines=13> */
.L_x_258:
[----:B------:R-:W-:Y:S05]  /*b1d0*/  BSYNC B1 ;  /* 0x0000000000017941 */ /* 0x000fea0003800000 */
.L_x_257:
        /* <DEDUP_REMOVED lines=13> */
.L_x_260:
[----:B------:R-:W-:Y:S05]  /*b2b0*/  BSYNC B1 ;  /* 0x0000000000017941 */ /* 0x000fea0003800000 */
.L_x_259:
        /* <DEDUP_REMOVED lines=13> */
.L_x_262:
[----:B------:R-:W-:Y:S05]  /*b390*/  BSYNC B1 ;  /* 0x0000000000017941 */ /* 0x000fea0003800000 */
.L_x_261:
        /* <DEDUP_REMOVED lines=13> */
.L_x_264:
[----:B------:R-:W-:Y:S05]  /*b470*/  BSYNC B1 ;  /* 0x0000000000017941 */ /* 0x000fea0003800000 */
.L_x_263:
        /* <DEDUP_REMOVED lines=13> */
.L_x_266:
[----:B------:R-:W-:Y:S05]  /*b550*/  BSYNC B1 ;  /* 0x0000000000017941 */ /* 0x000fea0003800000 */
.L_x_265:
        /* <DEDUP_REMOVED lines=13> */
.L_x_268:
[----:B------:R-:W-:Y:S05]  /*b630*/  BSYNC B1 ;  /* 0x0000000000017941 */ /* 0x000fea0003800000 */
.L_x_267:
        /* <DEDUP_REMOVED lines=13> */
.L_x_270:
[----:B------:R-:W-:Y:S05]  /*b710*/  BSYNC B1 ;  /* 0x0000000000017941 */ /* 0x000fea0003800000 */
.L_x_269:
        /* <DEDUP_REMOVED lines=13> */
.L_x_272:
[----:B------:R-:W-:Y:S05]  /*b7f0*/  BSYNC B1 ;  /* 0x0000000000017941 */ /* 0x000fea0003800000 */
.L_x_271:
        /* <DEDUP_REMOVED lines=13> */
.L_x_274:
[----:B------:R-:W-:Y:S05]  /*b8d0*/  BSYNC B1 ;  /* 0x0000000000017941 */ /* 0x000fea0003800000 */
.L_x_273:
        /* <DEDUP_REMOVED lines=13> */
.L_x_276:
[----:B------:R-:W-:Y:S05]  /*b9b0*/  BSYNC B1 ;  /* 0x0000000000017941 */ /* 0x000fea0003800000 */
.L_x_275:
        /* <DEDUP_REMOVED lines=13> */
.L_x_278:
[----:B------:R-:W-:Y:S05]  /*ba90*/  BSYNC B1 ;  /* 0x0000000000017941 */ /* 0x000fea0003800000 */
.L_x_277:
        /* <DEDUP_REMOVED lines=13> */
.L_x_280:
[----:B------:R-:W-:Y:S05]  /*bb70*/  BSYNC B1 ;  /* 0x0000000000017941 */ /* 0x000fea0003800000 */
.L_x_279:
        /* <DEDUP_REMOVED lines=13> */
.L_x_282:
[----:B------:R-:W-:Y:S05]  /*bc50*/  BSYNC B1 ;  /* 0x0000000000017941 */ /* 0x000fea0003800000 */
.L_x_281:
        /* <DEDUP_REMOVED lines=13> */
.L_x_284:
[----:B------:R-:W-:Y:S05]  /*bd30*/  BSYNC B1 ;  /* 0x0000000000017941 */ /* 0x000fea0003800000 */
.L_x_283:
        /* <DEDUP_REMOVED lines=13> */
.L_x_286:
[----:B------:R-:W-:Y:S05]  /*be10*/  BSYNC B1 ;  /* 0x0000000000017941 */ /* 0x000fea0003800000 */
.L_x_285:
        /* <DEDUP_REMOVED lines=13> */
.L_x_288:
[----:B------:R-:W-:Y:S05]  /*bef0*/  BSYNC B1 ;  /* 0x0000000000017941 */ /* 0x000fea0003800000 */
.L_x_287:
[----:B------:R-:W-:Y:S05]  /*bf00*/  @P1 BRA `(.L_x_289) ;  /* 0x0000002000ac1947 */ /* 0x000fea0003800000 */
[----:B------:R-:W2:Y:S01]  /*bf10*/  LDL.LU R2, [R1+0x74] ;  /* 0x0000740001027983 */ /* 0x000ea20000300800 */
[----:B-----5:R-:W-:-:S04]  /*bf20*/  LOP3.LUT R0, R0, 0xff, RZ, 0xc0, !PT ;  /* 0x000000ff00007812 */ /* 0x020fc800078ec0ff */
[----:B------:R-:W-:-:S05]  /*bf30*/  F2FP.F16.E4M3.UNPACK_B R0, R0 ;  /* 0x00000000ff00723e */ /* 0x000fca00020006ff */
[----:B------:R-:W-:-:S05]  /*bf40*/  HADD2.F32 R0, -RZ, R0.H0_H0 ;  /* 0x20000000ff007230 */ /* 0x000fca0000004100 */
[----:B------:R-:W-:-:S04]  /*bf50*/  FMUL R0, R0, UR21 ;  /* 0x0000001500007c20 */ /* 0x000fc80008400000 */
[----:B--2---:R-:W-:-:S05]  /*bf60*/  FFMA R0, R2, UR20, R0 ;  /* 0x0000001402007c23 */ /* 0x004fca0008000000 */
[----:B0-----:R-:W-:-:S05]  /*bf70*/  F2FP.SATFINITE.E4M3.F32.PACK_AB_MERGE_C R3, RZ, R0, RZ ;  /* 0x00000000ff03723e */ /* 0x001fca00048070ff */
[----:B------:R0:W-:Y:S01]  /*bf80*/  STG.E.U8 desc[UR16][R30.64+0x79], R3 ;  /* 0x000079031e007986 */ /* 0x0001e2000c101110 */
[----:B------:R-:W-:Y:S05]  /*bf90*/  BRA `(.L_x_289) ;  /* 0x0000002000887947 */ /* 0x000fea0003800000 */
.L_x_32:
[C---:B------:R-:W-:Y:S01]  /*bfa0*/  ISETP.GE.AND P3, PT, R41.reuse, 0x1, PT ;  /* 0x000000012900780c */ /* 0x040fe20003f66270 */
[----:B------:R-:W2:Y:S01]  /*bfb0*/  LDL.LU R227, [R1+0x10] ;  /* 0x0000100001e37983 */ /* 0x000ea20000300800 */
[----:B------:R-:W-:Y:S01]  /*bfc0*/  ISETP.GE.AND P2, PT, R41, 0x9, PT ;  /* 0x000000092900780c */ /* 0x000fe20003f46270 */
[----:B------:R-:W-:Y:S01]  /*bfd0*/  FMUL R225, R225, UR20 ;  /* 0x00000014e1e17c20 */ /* 0x000fe20008400000 */
[----:B------:R-:W-:Y:S01]  /*bfe0*/  ISETP.LT.OR P0, PT, R42, 0x1, !P3 ;  /* 0x000000012a00780c */ /* 0x000fe20005f01670 */
[----:B------:R-:W-:Y:S01]  /*bff0*/  FMUL R226, R226, UR20 ;  /* 0x00000014e2e27c20 */ /* 0x000fe20008400000 */
[C---:B------:R-:W-:Y:S01]  /*c000*/  ISETP.LT.OR P1, PT, R42.reuse, 0x2, !P3 ;  /* 0x000000022a00780c */ /* 0x040fe20005f21670 */
[----:B------:R-:W-:Y:S01]  /*c010*/  FMUL R223, R223, UR20 ;  /* 0x00000014dfdf7c20 */ /* 0x000fe20008400000 */
[----:B------:R-:W-:Y:S01]  /*c020*/  ISETP.LT.OR P6, PT, R42, 0x2, !P2 ;  /* 0x000000022a00780c */ /* 0x000fe200057c1670 */
[----:B------:R-:W-:Y:S01]  /*c030*/  FMUL R224, R224, UR20 ;  /* 0x00000014e0e07c20 */ /* 0x000fe20008400000 */
[----:B------:R-:W-:-:S02]  /*c040*/  F2FP.SATFINITE.E4M3.F32.PACK_AB_MERGE_C R33, RZ, R226, RZ ;  /* 0x000000e2ff21723e */ /* 0x000fc400048070ff */
[----:B------:R-:W-:Y:S01]  /*c050*/  F2FP.SATFINITE.E4M3.F32.PACK_AB_MERGE_C R225, RZ, R225, RZ ;  /* 0x000000e1ffe1723e */ /* 0x000fe200048070ff */
[----:B------:R-:W-:Y:S01]  /*c060*/  FMUL R222, R222, UR20 ;  /* 0x00000014dede7c20 */ /* 0x000fe20008400000 */
[C---:B------:R-:W-:Y:S01]  /*c070*/  ISETP.LT.OR P5, PT, R42.reuse, 0x1, !P2 ;  /* 0x000000012a00780c */ /* 0x040fe200057a1670 */
[----:B------:R-:W-:Y:S01]  /*c080*/  FMUL R221, R221, UR20 ;  /* 0x00000014dddd7c20 */ /* 0x000fe20008400000 */
[----:B------:R-:W-:Y:S01]  /*c090*/  F2FP.SATFINITE.E4M3.F32.PACK_AB_MERGE_C R223, RZ, R223, RZ ;  /* 0x000000dfffdf723e */ /* 0x000fe200048070ff */
[----:B------:R0:W-:Y:S01]  /*c0a0*/  @!P0 STG.E.U8 desc[UR16][R24.64], R33 ;  /* 0x0000002118008986 */ /* 0x0001e2000c101110 */
[----:B------:R-:W-:-:S03]  /*c0b0*/  ISETP.LT.OR P0, PT, R42, 0x9, !P3 ;  /* 0x000000092a00780c */ /* 0x000fc60005f01670 */
[----:B------:R-:W-:Y:S01]  /*c0c0*/  @!P1 STG.E.U8 desc[UR16][R24.64+0x1], R225 ;  /* 0x000001e118009986 */ /* 0x000fe2000c101110 */
[----:B------:R-:W-:-:S03]  /*c0d0*/  ISETP.LT.OR P1, PT, R42, 0xa, !P3 ;  /* 0x0000000a2a00780c */ /* 0x000fc60005f21670 */
[----:B------:R-:W-:Y:S01]  /*c0e0*/  @!P6 STG.E.U8 desc[UR16][R26.64+0x1], R223 ;  /* 0x000001df1a00e986 */ /* 0x000fe2000c101110 */
[----:B------:R-:W-:Y:S01]  /*c0f0*/  ISETP.LT.OR P6, PT, R42, 0xa, !P2 ;  /* 0x0000000a2a00780c */ /* 0x000fe200057c1670 */
[----:B------:R-:W-:Y:S01]  /*c100*/  FMUL R219, R219, UR20 ;  /* 0x00000014dbdb7c20 */ /* 0x000fe20008400000 */
[----:B------:R-:W-:Y:S01]  /*c110*/  F2FP.SATFINITE.E4M3.F32.PACK_AB_MERGE_C R35, RZ, R224, RZ ;  /* 0x000000e0ff23723e */ /* 0x000fe200048070ff */
[----:B------:R-:W-:Y:S01]  /*c120*/  FMUL R220, R220, UR20 ;  /* 0x00000014dcdc7c20 */ /* 0x000fe20008400000 */
[----:B0-----:R-:W-:Y:S01]  /*c130*/  F2FP.SATFINITE.E4M3.F32.PACK_AB_MERGE_C R33, RZ, R222, RZ ;  /* 0x000000deff21723e */ /* 0x001fe200048070ff */
[----:B------:R-:W-:Y:S01]  /*c140*/  FMUL R218, R218, UR20 ;  /* 0x00000014dada7c20 */ /* 0x000fe20008400000 */
[----:B------:R-:W-:Y:S01]  /*c150*/  F2FP.SATFINITE.E4M3.F32.PACK_AB_MERGE_C R221, RZ, R221, RZ ;  /* 0x000000ddffdd723e */ /* 0x000fe200048070ff */
[----:B------:R0:W-:Y:S01]  /*c160*/  @!P5 STG.E.U8 desc[UR16][R26.64], R35 ;  /* 0x000000231a00d986 */ /* 0x0001e2000c101110 */
[C---:B------:R-:W-:Y:S02]  /*c170*/  ISETP.LT.OR P5, PT, R42.reuse, 0x9, !P2 ;  /* 0x000000092a00780c */ /* 0x040fe400057a1670 */
[----:B------:R-:W-:Y:S01]  /*c180*/  F2FP.SATFINITE.E4M3.F32.PACK_AB_MERGE_C R219, RZ, R219, RZ ;  /* 0x000000dbffdb723e */ /* 0x000fe200048070ff */
[----:B------:R1:W-:Y:S01]  /*c190*/  @!P0 STG.E.U8 desc[UR16][R24.64+0x8], R33 ;  /* 0x0000082118008986 */ /* 0x0003e2000c101110 */
[----:B------:R-:W-:-:S03]  /*c1a0*/  ISETP.LT.OR P0, PT, R42, 0x11, !P3 ;  /* 0x000000112a00780c */ /* 0x000fc60005f01670 */
[----:B------:R-:W-:Y:S01]  /*c1b0*/  @!P1 STG.E.U8 desc[UR16][R24.64+0x9], R221 ;  /* 0x000009dd18009986 */ /* 0x000fe2000c101110 */
[----:B------:R-:W-:-:S03]  /*c1c0*/  ISETP.LT.OR P1, PT, R42, 0x12, !P3 ;  /* 0x000000122a00780c */ /* 0x000fc60005f21670 */
[----:B------:R-:W-:Y:S01]  /*c1d0*/  @!P6 STG.E.U8 desc[UR16][R26.64+0x9], R219 ;  /* 0x000009db1a00e986 */ /* 0x000fe2000c101110 */
[C---:B------:R-:W-:Y:S01]  /*c1e0*/  ISETP.LT.OR P6, PT, R42.reuse, 0x12, !P2 ;  /* 0x000000122a00780c */ /* 0x040fe200057c1670 */
[----:B------:R-:W-:Y:S01]  /*c1f0*/  FMUL R217, R217, UR20 ;  /* 0x00000014d9d97c20 */ /* 0x000fe20008400000 */
[----:B0-----:R-:W-:Y:S01]  /*c200*/  F2FP.SATFINITE.E4M3.F32.PACK_AB_MERGE_C R35, RZ, R220, RZ ;  /* 0x000000dcff23723e */ /* 0x001fe200048070ff */
[----:B------:R-:W-:Y:S01]  /*c210*/  FMUL R215, R215, UR20 ;  /* 0x00000014d7d77c20 */ /* 0x000fe20008400000 */
[----:B------:R-:W3:Y:S01]  /*c220*/  LDL.LU R226, [R1+0xc] ;  /* 0x00000c0001e27983 */ /* 0x000ee20000300800 */
[----:B-1----:R-:W-:Y:S02]  /*c230*/  F2FP.SATFINITE.E4M3.F32.PACK_AB_MERGE_C R33, RZ, R218, RZ ;  /* 0x000000daff21723e */ /* 0x002fe400048070ff */
[----:B------:R-:W-:Y:S01]  /*c240*/  F2FP.SATFINITE.E4M3.F32.PACK_AB_MERGE_C R217, RZ, R217, RZ ;  /* 0x000000d9ffd9723e */ /* 0x000fe200048070ff */
[----:B------:R0:W-:Y:S01]  /*c250*/  @!P5 STG.E.U8 desc[UR16][R26.64+0x8], R35 ;  /* 0x000008231a00d986 */ /* 0x0001e2000c101110 */
[----:B------:R-:W-:-:S02]  /*c260*/  ISETP.LT.OR P5, PT, R42, 0x11, !P2 ;  /* 0x000000112a00780c */ /* 0x000fc400057a1670 */
[----:B------:R-:W-:Y:S01]  /*c270*/  F2FP.SATFINITE.E4M3.F32.PACK_AB_MERGE_C R215, RZ, R215, RZ ;  /* 0x000000d7ffd7723e */ /* 0x000fe200048070ff */
[----:B------:R-:W4:Y:S01]  /*c280*/  LDL.LU R224, [R1+0x8] ;  /* 0x0000080001e07983 */ /* 0x000f220000300800 */
[----:B------:R-:W-:-:S03]  /*c290*/  FMUL R216, R216, UR20 ;  /* 0x00000014d8d87c20 */ /* 0x000fc60008400000 */
[----:B------:R-:W3:Y:S04]  /*c2a0*/  LDL.LU R225, [R1+0x4] ;  /* 0x0000040001e17983 */ /* 0x000ee80000300800 */
[----:B------:R-:W4:Y:S01]  /*c2b0*/  LDL.LU R223, [R1] ;  /* 0x0000000001df7983 */ /* 0x000f220000300800 */
[----:B0-----:R-:W-:Y:S01]  /*c2c0*/  F2FP.SATFINITE.E4M3.F32.PACK_AB_MERGE_C R35, RZ, R216, RZ ;  /* 0x000000d8ff23723e */ /* 0x001fe200048070ff */
[----:B------:R-:W-:Y:S01]  /*c2d0*/  FMUL R214, R214, UR20 ;  /* 0x00000014d6d67c20 */ /* 0x000fe20008400000 */
[----:B------:R-:W-:Y:S01]  /*c2e0*/  FMUL R213, R213, UR20 ;  /* 0x00000014d5d57c20 */ /* 0x000fe20008400000 */
[----:B------:R0:W-:Y:S01]  /*c2f0*/  @!P0 STG.E.U8 desc[UR16][R24.64+0x10], R33 ;  /* 0x0000102118008986 */ /* 0x0001e2000c101110 */
[----:B------:R-:W-:Y:S01]  /*c300*/  ISETP.LT.OR P0, PT, R42, 0x19, !P3 ;  /* 0x000000192a00780c */ /* 0x000fe20005f01670 */
[----:B------:R-:W-:Y:S01]  /*c310*/  FMUL R211, R211, UR20 ;  /* 0x00000014d3d37c20 */ /* 0x000fe20008400000 */
[----:B------:R-:W-:Y:S01]  /*c320*/  FMUL R212, R212, UR20 ;  /* 0x00000014d4d47c20 */ /* 0x000fe20008400000 */
[----:B------:R-:W-:Y:S01]  /*c330*/  @!P1 STG.E.U8 desc[UR16][R24.64+0x11], R217 ;  /* 0x000011d918009986 */ /* 0x000fe2000c101110 */
[----:B------:R-:W-:Y:S01]  /*c340*/  ISETP.LT.OR P1, PT, R42, 0x1a, !P3 ;  /* 0x0000001a2a00780c */ /* 0x000fe20005f21670 */
[----:B------:R-:W-:Y:S01]  /*c350*/  FMUL R210, R210, UR20 ;  /* 0x00000014d2d27c20 */ /* 0x000fe20008400000 */
[----:B------:R-:W-:Y:S01]  /*c360*/  F2FP.SATFINITE.E4M3.F32.PACK_AB_MERGE_C R213, RZ, R213, RZ ;  /* 0x000000d5ffd5723e */ /* 0x000fe200048070ff */
[----:B------:R-:W-:Y:S01]  /*c370*/  @!P6 STG.E.U8 desc[UR16][R26.64+0x11], R215 ;  /* 0x000011d71a00e986 */ /* 0x000fe2000c101110 */
[C---:B------:R-:W-:Y:S01]  /*c380*/  ISETP.LT.OR P6, PT, R42.reuse, 0x1a, !P2 ;  /* 0x0000001a2a00780c */ /* 0x040fe200057c1670 */
[----:B------:R-:W-:Y:S01]  /*c390*/  FMUL R209, R209, UR20 ;  /* 0x00000014d1d17c20 */ /* 0x000fe20008400000 */
[----:B------:R-:W-:Y:S01]  /*c3a0*/  F2FP.SATFINITE.E4M3.F32.PACK_AB_MERGE_C R211, RZ, R211, RZ ;  /* 0x000000d3ffd3723e */ /* 0x000fe200048070ff */
[----:B------:R1:W-:Y:S01]  /*c3b0*/  @!P5 STG.E.U8 desc[UR16][R26.64+0x10], R35 ;  /* 0x000010231a00d986 */ /* 0x0003e2000c101110 */
[----:B0-----:R-:W-:Y:S01]  /*c3c0*/  F2FP.SATFINITE.E4M3.F32.PACK_AB_MERGE_C R33, RZ, R214, RZ ;  /* 0x000000d6ff21723e */ /* 0x001fe200048070ff */
[----:B------:R-:W-:Y:S01]  /*c3d0*/  FMUL R207, R207, UR20 ;  /* 0x00000014cfcf7c20 */ /* 0x000fe20008400000 */
[----:B------:R-:W-:Y:S01]  /*c3e0*/  ISETP.LT.OR P5, PT, R42, 0x19, !P2 ;  /* 0x000000192a00780c */ /* 0x000fe200057a1670 */
[----:B------:R-:W-:Y:S01]  /*c3f0*/  FMUL R208, R208, UR20 ;  /* 0x00000014d0d07c20 */ /* 0x000fe20008400000 */
[----:B------:R-:W-:Y:S01]  /*c400*/  F2FP.SATFINITE.E4M3.F32.PACK_AB_MERGE_C R209, RZ, R209, RZ ;  /* 0x000000d1ffd1723e */ /* 0x000fe200048070ff */
[----:B------:R0:W-:Y:S01]  /*c410*/  @!P0 STG.E.U8 desc[UR16][R24.64+0x18], R33 ;  /* 0x0000182118008986 */ /* 0x0001e2000c101110 */
[----:B------:R-:W-:Y:S01]  /*c420*/  ISETP.LT.OR P0, PT, R42, 0x21, !P3 ;  /* 0x000000212a00780c */ /* 0x000fe20005f01670 */
[----:B------:R-:W-:Y:S01]  /*c430*/  FMUL R206, R206, UR20 ;  /* 0x00000014cece7c20 */ /* 0x000fe20008400000 */
[----:B------:R-:W-:Y:S01]  /*c440*/  F2FP.SATFINITE.E4M3.F32.PACK_AB_MERGE_C R207, RZ, R207, RZ ;  /* 0x000000cfffcf723e */ /* 0x000fe200048070ff */
[----:B------:R-:W-:Y:S01]  /*c450*/  @!P1 STG.E.U8 desc[UR16][R24.64+0x19], R213 ;  /* 0x000019d518009986 */ /* 0x000fe2000c101110 */
[C---:B------:R-:W-:Y:S01]  /*c460*/  ISETP.LT.OR P1, PT, R42.reuse, 0x22, !P3 ;  /* 0x000000222a00780c */ /* 0x040fe20005f21670 */
[----:B------:R-:W-:Y:S01]  /*c470*/  FMUL R205, R205, UR20 ;  /* 0x00000014cdcd7c20 */ /* 0x000fe20008400000 */
[----:B-1----:R-:W-:Y:S01]  /*c480*/  F2FP.SATFINITE.E4M3.F32.PACK_AB_MERGE_C R35, RZ, R212, RZ ;  /* 0x000000d4ff23723e */ /* 0x002fe200048070ff */
[----:B------:R-:W-:Y:S01]  /*c490*/  @!P6 STG.E.U8 desc[UR16][R26.64+0x19], R211 ;  /* 0x000019d31a00e986 */ /* 0x000fe2000c101110 */
[----:B------:R-:W-:Y:S01]  /*c4a0*/  ISETP.LT.OR P6, PT, R42, 0x22, !P2 ;  /* 0x000000222a00780c */ /* 0x000fe200057c1670 */
        /* <DEDUP_REMOVED lines=9> */
[C---:B------:R-:W-:Y:S01]  /*c540*/  ISETP.LT.OR P0, PT, R42.reuse, 0x29, !P3 ;  /* 0x000000292a00780c */ /* 0x040fe20005f01670 */
[----:B------:R-:W-:Y:S01]  /*c550*/  FMUL R201, R201, UR20 ;  /* 0x00000014c9c97c20 */ /* 0x000fe20008400000 */
[----:B------:R-:W-:Y:S01]  /*c560*/  FMUL R199, R199, UR20 ;  /* 0x00000014c7c77c20 */ /* 0x000fe20008400000 */
[----:B------:R-:W-:Y:S01]  /*c570*/  @!P1 STG.E.U8 desc[UR16][R24.64+0x21], R209 ;  /* 0x000021d118009986 */ /* 0x000fe2000c101110 */
[----:B------:R-:W-:Y:S01]  /*c580*/  ISETP.LT.OR P1, PT, R42, 0x2a, !P3 ;  /* 0x0000002a2a00780c */ /* 0x000fe20005f21670 */
        /* <DEDUP_REMOVED lines=9> */
[C---:B------:R-:W-:Y:S01]  /*c620*/  ISETP.LT.OR P5, PT, R42.reuse, 0x29, !P2 ;  /* 0x000000292a00780c */ /* 0x040fe200057a1670 */
[----:B------:R-:W-:Y:S01]  /*c630*/  FMUL R195, R195, UR20 ;  /* 0x00000014c3c37c20 */ /* 0x000fe20008400000 */
[----:B------:R-:W-:Y:S01]  /*c640*/  F2FP.SATFINITE.E4M3.F32.PACK_AB_MERGE_C R199, RZ, R199, RZ ;  /* 0x000000c7ffc7723e */ /* 0x000fe200048070ff */
[----:B------:R0:W-:Y:S01]  /*c650*/  @!P0 STG.E.U8 desc[UR16][R24.64+0x28], R33 ;  /* 0x0000282118008986 */ /* 0x0001e2000c101110 */
[----:B------:R-:W-:Y:S01]  /*c660*/  ISETP.LT.OR P0, PT, R42, 0x31, !P3 ;  /* 0x000000312a00780c */ /* 0x000fe20005f01670 */
[----:B------:R-:W-:Y:S01]  /*c670*/  FMUL R196, R196, UR20 ;  /* 0x00000014c4c47c20 */ /* 0x000fe20008400000 */
[----:B------:R-:W-:Y:S01]  /*c680*/  F2FP.SATFINITE.E4M3.F32.PACK_AB_MERGE_C R197, RZ, R197, RZ ;  /* 0x000000c5ffc5723e */ /* 0x000fe200048070ff */
[----:B------:R-:W-:Y:S01]  /*c690*/  @!P1 STG.E.U8 desc[UR16][R24.64+0x29], R205 ;  /* 0x000029cd18009986 */ /* 0x000fe2000c101110 */
[----:B------:R-:W-:Y:S01]  /*c6a0*/  ISETP.LT.OR P1, PT, R42, 0x32, !P3 ;  /* 0x000000322a00780c */ /* 0x000fe20005f21670 */
[----:B------:R-:W-:Y:S01]  /*c6b0*/  FMUL R194, R194, UR20 ;  /* 0x00000014c2c27c20 */ /* 0x000fe20008400000 */
[----:B-1----:R-:W-:Y:S01]  /*c6c0*/  F2FP.SATFINITE.E4M3.F32.PACK_AB_MERGE_C R35, RZ, R204, RZ ;  /* 0x000000ccff23723e */ /* 0x002fe200048070ff */
        /* <DEDUP_REMOVED lines=85> */
[----:B------:R-:W-:Y:S01]  /*cc20*/  F2FP.SATFINITE.E4M3.F32.PACK_AB_MERGE_C R171, RZ, R171, RZ ;  /* 0x000000abffab723e */ /* 0x000fe200048070ff */
        /* <DEDUP_REMOVED lines=27> */
[----:B------:R-:W-:Y:S01]  /*cde0*/  ISETP.LT.OR P5, PT, R42, 0x61, !P3 ;  /* 0x000000612a00780c */ /* 0x000fe20005fa1670 */
[----:B------:R-:W-:Y:S01]  /*cdf0*/  FMUL R161, R161, UR20 ;  /* 0x00000014a1a17c20 */ /* 0x000fe20008400000 */
[----:B0-----:R-:W-:Y:S01]  /*ce00*/  F2FP.SATFINITE.E4M3.F32.PACK_AB_MERGE_C R33, RZ, R178, RZ ;  /* 0x000000b2ff21723e */ /* 0x001fe200048070ff */
[----:B------:R-:W-:Y:S01]  /*ce10*/  FMUL R160, R160, UR20 ;  /* 0x00000014a0a07c20 */ /* 0x000fe20008400000 */
[----:B------:R-:W-:Y:S01]  /*ce20*/  FMUL R159, R159, UR20 ;  /* 0x000000149f9f7c20 */ /* 0x000fe20008400000 */
[----:B------:R-:W-:Y:S01]  /*ce30*/  FMUL R157, R157, UR20 ;  /* 0x000000149d9d7c20 */ /* 0x000fe20008400000 */
[----:B------:R-:W-:Y:S01]  /*ce40*/  F2FP.SATFINITE.E4M3.F32.PACK_AB_MERGE_C R161, RZ, R161, RZ ;  /* 0x000000a1ffa1723e */ /* 0x000fe200048070ff */
[----:B------:R-:W-:Y:S01]  /*ce50*/  FMUL R158, R158, UR20 ;  /* 0x000000149e9e7c20 */ /* 0x000fe20008400000 */
[----:B------:R-:W-:Y:S01]  /*ce60*/  FMUL R156, R156, UR20 ;  /* 0x000000149c9c7c20 */ /* 0x000fe20008400000 */
[----:B------:R-:W-:Y:S01]  /*ce70*/  @!P6 STG.E.U8 desc[UR16][R24.64+0x61], R177 ;  /* 0x000061b11800e986 */ /* 0x000fe2000c101110 */
[C---:B------:R-:W-:Y:S01]  /*ce80*/  ISETP.LT.OR P6, PT, R42.reuse, 0x69, !P3 ;  /* 0x000000692a00780c */ /* 0x040fe20005fc1670 */
[----:B------:R-:W-:Y:S01]  /*ce90*/  FMUL R155, R155, UR20 ;  /* 0x000000149b9b7c20 */ /* 0x000fe20008400000 */
[----:B-1----:R-:W-:Y:S01]  /*cea0*/  F2FP.SATFINITE.E4M3.F32.PACK_AB_MERGE_C R35, RZ, R176, RZ ;  /* 0x000000b0ff23723e */ /* 0x002fe200048070ff */
[----:B------:R0:W-:Y:S01]  /*ceb0*/  @!P5 STG.E.U8 desc[UR16][R24.64+0x60], R33 ;  /* 0x000060211800d986 */ /* 0x0001e2000c101110 */
        /* <DEDUP_REMOVED lines=10> */
[----:B------:R-:W-:Y:S01]  /*cf60*/  F2FP.SATFINITE.E4M3.F32.PACK_AB_MERGE_C R155, RZ, R155, RZ ;  /* 0x0000009bff9b723e */ /* 0x000fe200048070ff */
[----:B------:R1:W-:Y:S01]  /*cf70*/  @!P6 STG.E.U8 desc[UR16][R24.64+0x68], R37 ;  /* 0x000068251800e986 */ /* 0x0003e2000c101110 */
[C---:B------:R-:W-:Y:S01]  /*cf80*/  ISETP.LT.OR P6, PT, R42.reuse, 0x71, !P3 ;  /* 0x000000712a00780c */ /* 0x040fe20005fc1670 */
[----:B------:R-:W-:Y:S01]  /*cf90*/  FMUL R23, R23, UR20 ;  /* 0x0000001417177c20 */ /* 0x000fe20008400000 */
[----:B0-----:R-:W-:Y:S01]  /*cfa0*/  F2FP.SATFINITE.E4M3.F32.PACK_AB_MERGE_C R33, RZ, R172, RZ ;  /* 0x000000acff21723e */ /* 0x001fe200048070ff */
        /* <DEDUP_REMOVED lines=15> */
[C---:B------:R-:W-:Y:S01]  /*d0a0*/  ISETP.LT.OR P6, PT, R42.reuse, 0x79, !P3 ;  /* 0x000000792a00780c */ /* 0x040fe20005fc1670 */
[----:B------:R-:W-:Y:S01]  /*d0b0*/  FMUL R17, R17, UR20 ;  /* 0x0000001411117c20 */ /* 0x000fe20008400000 */
[----:B------:R-:W-:Y:S01]  /*d0c0*/  ISETP.LT.OR P3, PT, R42, 0x7a, !P3 ;  /* 0x0000007a2a00780c */ /* 0x000fe20005f61670 */
[----:B------:R-:W-:Y:S01]  /*d0d0*/  @!P0 STG.E.U8 desc[UR16][R24.64+0x71], R169 ;  /* 0x000071a918008986 */ /* 0x000fe2000c101110 */
[----:B0-----:R-:W-:Y:S01]  /*d0e0*/  F2FP.SATFINITE.E4M3.F32.PACK_AB_MERGE_C R33, RZ, R168, RZ ;  /* 0x000000a8ff21723e */ /* 0x001fe200048070ff */
[----:B------:R-:W-:Y:S01]  /*d0f0*/  FMUL R18, R18, UR20 ;  /* 0x0000001412127c20 */ /* 0x000fe20008400000 */
[C---:B------:R-:W-:Y:S01]  /*d100*/  ISETP.GE.AND P0, PT, R41.reuse, 0x89, PT ;  /* 0x000000892900780c */ /* 0x040fe20003f06270 */
[----:B------:R-:W-:Y:S01]  /*d110*/  FMUL R16, R16, UR20 ;  /* 0x0000001410107c20 */ /* 0x000fe20008400000 */
[----:B------:R-:W-:Y:S01]  /*d120*/  F2FP.SATFINITE.E4M3.F32.PACK_AB_MERGE_C R21, RZ, R21, RZ ;  /* 0x00000015ff15723e */ /* 0x000fe200048070ff */
[----:B------:R0:W-:Y:S01]  /*d130*/  @!P1 STG.E.U8 desc[UR16][R26.64+0x70], R33 ;  /* 0x000070211a009986 */ /* 0x0001e2000c101110 */
[----:B------:R-:W-:Y:S01]  /*d140*/  ISETP.GE.AND P1, PT, R41, 0x81, PT ;  /* 0x000000812900780c */ /* 0x000fe20003f26270 */
[----:B------:R-:W-:Y:S01]  /*d150*/  FMUL R15, R15, UR20 ;  /* 0x000000140f0f7c20 */ /* 0x000fe20008400000 */
[----:B-1----:R-:W-:Y:S01]  /*d160*/  F2FP.SATFINITE.E4M3.F32.PACK_AB_MERGE_C R35, RZ, R166, RZ ;  /* 0x000000a6ff23723e */ /* 0x002fe200048070ff */
[----:B------:R-:W-:Y:S01]  /*d170*/  @!P5 STG.E.U8 desc[UR16][R26.64+0x71], R167 ;  /* 0x000071a71a00d986 */ /* 0x000fe2000c101110 */
[C---:B------:R-:W-:Y:S01]  /*d180*/  ISETP.LT.OR P5, PT, R42.reuse, 0x79, !P2 ;  /* 0x000000792a00780c */ /* 0x040fe200057a1670 */
[----:B------:R-:W-:Y:S01]  /*d190*/  FMUL R13, R13, UR20 ;  /* 0x000000140d0d7c20 */ /* 0x000fe20008400000 */
[C---:B------:R-:W-:Y:S01]  /*d1a0*/  ISETP.LT.OR P2, PT, R42.reuse, 0x7a, !P2 ;  /* 0x0000007a2a00780c */ /* 0x040fe20005741670 */
        /* <DEDUP_REMOVED lines=9> */
[----:B------:R-:W-:Y:S01]  /*d240*/  F2FP.SATFINITE.E4M3.F32.PACK_AB_MERGE_C R17, RZ, R17, RZ ;  /* 0x00000011ff11723e */ /* 0x000fe200048070ff */
[----:B------:R-:W-:Y:S01]  /*d250*/  @!P5 STG.E.U8 desc[UR16][R26.64+0x78], R37 ;  /* 0x000078251a00d986 */ /* 0x000fe2000c101110 */
[C---:B------:R-:W-:Y:S01]  /*d260*/  ISETP.LT.OR P5, PT, R42.reuse, 0x1, !P0 ;  /* 0x000000012a00780c */ /* 0x040fe200047a1670 */
[----:B------:R-:W-:Y:S01]  /*d270*/  FMUL R9, R9, UR20 ;  /* 0x0000001409097c20 */ /* 0x000fe20008400000 */
[----:B------:R-:W-:Y:S01]  /*d280*/  F2FP.SATFINITE.E4M3.F32.PACK_AB_MERGE_C R15, RZ, R15, RZ ;  /* 0x0000000fff0f723e */ /* 0x000fe200048070ff */
[----:B------:R0:W-:Y:S01]  /*d290*/  @!P2 STG.E.U8 desc[UR16][R26.64+0x79], R163 ;  /* 0x000079a31a00a986 */ /* 0x0001e2000c101110 */
        /* <DEDUP_REMOVED lines=8> */
[C---:B------:R-:W-:Y:S01]  /*d320*/  ISETP.LT.OR P6, PT, R42.reuse, 0x2, !P0 ;  /* 0x000000022a00780c */ /* 0x040fe200047c1670 */
[----:B------:R-:W-:Y:S01]  /*d330*/  FMUL R7, R7, UR20 ;  /* 0x0000001407077c20 */ /* 0x000fe20008400000 */
[----:B------:R-:W-:Y:S01]  /*d340*/  F2FP.SATFINITE.E4M3.F32.PACK_AB_MERGE_C R11, RZ, R11, RZ ;  /* 0x0000000bff0b723e */ /* 0x000fe200048070ff */
[----:B------:R2:W-:Y:S01]  /*d350*/  @!P5 STG.E.U8 desc[UR16][R30.64], R33 ;  /* 0x000000211e00d986 */ /* 0x0005e2000c101110 */
[----:B------:R-:W-:Y:S01]  /*d360*/  ISETP.LT.OR P5, PT, R42, 0x9, !P0 ;  /* 0x000000092a00780c */ /* 0x000fe200047a1670 */
[----:B------:R-:W-:Y:S01]  /*d370*/  FMUL R5, R5, UR20 ;  /* 0x0000001405057c20 */ /* 0x000fe20008400000 */
[----:B0-----:R-:W-:Y:S01]  /*d380*/  F2FP.SATFINITE.E4M3.F32.PACK_AB_MERGE_C R27, RZ, R156, RZ ;  /* 0x0000009cff1b723e */ /* 0x001fe200048070ff */
[----:B-----5:R-:W-:Y:S01]  /*d390*/  FMUL R0, R0, UR20 ;  /* 0x0000001400007c20 */ /* 0x020fe20008400000 */
[----:B------:R-:W-:Y:S01]  /*d3a0*/  F2FP.SATFINITE.E4M3.F32.PACK_AB_MERGE_C R9, RZ, R9, RZ ;  /* 0x00000009ff09723e */ /* 0x000fe200048070ff */
[----:B------:R-:W-:Y:S01]  /*d3b0*/  FMUL R6, R6, UR20 ;  /* 0x0000001406067c20 */ /* 0x000fe20008400000 */
[----:B------:R-:W-:Y:S01]  /*d3c0*/  F2FP.SATFINITE.E4M3.F32.PACK_AB_MERGE_C R7, RZ, R7, RZ ;  /* 0x00000007ff07723e */ /* 0x000fe200048070ff */
[----:B------:R-:W3:Y:S01]  /*d3d0*/  LDL.LU R221, [R1+0x14] ;  /* 0x0000140001dd7983 */ /* 0x000ee20000300800 */
[----:B-1----:R-:W-:Y:S01]  /*d3e0*/  F2FP.SATFINITE.E4M3.F32.PACK_AB_MERGE_C R25, RZ, R158, RZ ;  /* 0x0000009eff19723e */ /* 0x002fe200048070ff */
[----:B------:R-:W-:Y:S01]  /*d3f0*/  FMUL R2, R2, UR20 ;  /* 0x0000001402027c20 */ /* 0x000fe20008400000 */
[----:B------:R-:W-:Y:S01]  /*d400*/  F2FP.SATFINITE.E4M3.F32.PACK_AB_MERGE_C R5, RZ, R5, RZ ;  /* 0x00000005ff05723e */ /* 0x000fe200048070ff */
[----:B------:R-:W-:Y:S01]  /*d410*/  @!P6 STG.E.U8 desc[UR16][R30.64+0x1], R159 ;  /* 0x0000019f1e00e986 */ /* 0x000fe2000c101110 */
[C---:B------:R-:W-:Y:S01]  /*d420*/  ISETP.LT.OR P6, PT, R42.reuse, 0xa, !P0 ;  /* 0x0000000a2a00780c */ /* 0x040fe200047c1670 */
[----:B------:R-:W-:Y:S01]  /*d430*/  FMUL R3, R3, UR20 ;  /* 0x0000001403037c20 */ /* 0x000fe20008400000 */
[----:B--2---:R-:W-:Y:S01]  /*d440*/  F2FP.SATFINITE.E4M3.F32.PACK_AB_MERGE_C R33, RZ, R152, RZ ;  /* 0x00000098ff21723e */ /* 0x004fe200048070ff */
[----:B------:R-:W-:Y:S01]  /*d450*/  @!P2 STG.E.U8 desc[UR16][R28.64+0x9], R157 ;  /* 0x0000099d1c00a986 */ /* 0x000fe2000c101110 */
[----:B------:R-:W-:Y:S01]  /*d460*/  ISETP.LT.OR P2, PT, R42, 0x12, !P1 ;  /* 0x000000122a00780c */ /* 0x000fe20004f41670 */
[----:B------:R-:W-:-:S02]  /*d470*/  FMUL R4, R4, UR20 ;  /* 0x0000001404047c20 */ /* 0x000fc40008400000 */
[----:B------:R0:W-:Y:S01]  /*d480*/  @!P3 STG.E.U8 desc[UR16][R28.64+0x8], R25 ;  /* 0x000008191c00b986 */ /* 0x0001e2000c101110 */
[----:B------:R-:W-:-:S03]  /*d490*/  ISETP.LT.OR P3, PT, R42, 0x11, !P1 ;  /* 0x000000112a00780c */ /* 0x000fc60004f61670 */
[----:B------:R1:W-:Y:S01]  /*d4a0*/  @!P5 STG.E.U8 desc[UR16][R30.64+0x8], R27 ;  /* 0x0000081b1e00d986 */ /* 0x0003e2000c101110 */
[----:B------:R-:W-:-:S03]  /*d4b0*/  ISETP.LT.OR P5, PT, R42, 0x11, !P0 ;  /* 0x000000112a00780c */ /* 0x000fc600047a1670 */
[----:B------:R-:W-:Y:S01]  /*d4c0*/  @!P6 STG.E.U8 desc[UR16][R30.64+0x9], R155 ;  /* 0x0000099b1e00e986 */ /* 0x000fe2000c101110 */
[----:B------:R-:W-:-:S03]  /*d4d0*/  ISETP.LT.OR P6, PT, R42, 0x12, !P0 ;  /* 0x000000122a00780c */ /* 0x000fc600047c1670 */
[----:B------:R-:W-:Y:S01]  /*d4e0*/  @!P2 STG.E.U8 desc[UR16][R28.64+0x11], R153 ;  /* 0x000011991c00a986 */ /* 0x000fe2000c101110 */
[----:B------:R-:W-:Y:S02]  /*d4f0*/  ISETP.LT.OR P2, PT, R42, 0x1a, !P1 ;  /* 0x0000001a2a00780c */ /* 0x000fe40004f41670 */
[----:B0-----:R-:W-:Y:S01]  /*d500*/  F2FP.SATFINITE.E4M3.F32.PACK_AB_MERGE_C R25, RZ, R154, RZ ;  /* 0x0000009aff19723e */ /* 0x001fe200048070ff */
[----:B------:R-:W2:Y:S01]  /*d510*/  LDL.LU R220, [R1+0x18] ;  /* 0x0000180001dc7983 */ /* 0x000ea20000300800 */
[----:B-1----:R-:W-:-:S03]  /*d520*/  F2FP.SATFINITE.E4M3.F32.PACK_AB_MERGE_C R27, RZ, R20, RZ ;  /* 0x00000014ff1b723e */ /* 0x002fc600048070ff */
[----:B------:R0:W-:Y:S01]  /*d530*/  @!P3 STG.E.U8 desc[UR16][R28.64+0x10], R25 ;  /* 0x000010191c00b986 */ /* 0x0001e2000c101110 */
[----:B------:R-:W-:-:S03]  /*d540*/  ISETP.LT.OR P3, PT, R42, 0x19, !P1 ;  /* 0x000000192a00780c */ /* 0x000fc60004f61670 */
[----:B------:R-:W-:Y:S01]  /*d550*/  @!P5 STG.E.U8 desc[UR16][R30.64+0x10], R33 ;  /* 0x000010211e00d986 */ /* 0x000fe2000c101110 */
[----:B------:R-:W-:-:S03]  /*d560*/  ISETP.LT.OR P5, PT, R42, 0x19, !P0 ;  /* 0x000000192a00780c */ /* 0x000fc600047a1670 */
[----:B------:R1:W-:Y:S01]  /*d570*/  @!P6 STG.E.U8 desc[UR16][R30.64+0x11], R23 ;  /* 0x000011171e00e986 */ /* 0x0003e2000c101110 */
[----:B------:R-:W-:-:S03]  /*d580*/  ISETP.LT.OR P6, PT, R42, 0x1a, !P0 ;  /* 0x0000001a2a00780c */ /* 0x000fc600047c1670 */
[----:B------:R4:W-:Y:S01]  /*d590*/  @!P2 STG.E.U8 desc[UR16][R28.64+0x19], R21 ;  /* 0x000019151c00a986 */ /* 0x0009e2000c101110 */
[C---:B------:R-:W-:Y:S02]  /*d5a0*/  ISETP.LT.OR P2, PT, R42.reuse, 0x22, !P1 ;  /* 0x000000222a00780c */ /* 0x040fe40004f41670 */
[----:B0-----:R-:W-:Y:S01]  /*d5b0*/  F2FP.SATFINITE.E4M3.F32.PACK_AB_MERGE_C R25, RZ, R22, RZ ;  /* 0x00000016ff19723e */ /* 0x001fe200048070ff */
[----:B------:R-:W2:Y:S04]  /*d5c0*/  LDL.LU R222, [R1+0x1c] ;  /* 0x00001c0001de7983 */ /* 0x000ea80000300800 */
[----:B------:R-:W-:Y:S01]  /*d5d0*/  @!P3 STG.E.U8 desc[UR16][R28.64+0x18], R25 ;  /* 0x000018191c00b986 */ /* 0x000fe2000c101110 */
[C---:B------:R-:W-:Y:S02]  /*d5e0*/  ISETP.LT.OR P3, PT, R42.reuse, 0x21, !P1 ;  /* 0x000000212a00780c */ /* 0x040fe40004f61670 */
[----:B-1----:R-:W-:Y:S01]  /*d5f0*/  F2FP.SATFINITE.E4M3.F32.PACK_AB_MERGE_C R23, RZ, R18, RZ ;  /* 0x00000012ff17723e */ /* 0x002fe200048070ff */
[----:B------:R-:W-:Y:S01]  /*d600*/  @!P5 STG.E.U8 desc[UR16][R30.64+0x18], R27 ;  /* 0x0000181b1e00d986 */ /* 0x000fe2000c101110 */
[----:B------:R-:W-:-:S02]  /*d610*/  ISETP.LT.OR P5, PT, R42, 0x21, !P0 ;  /* 0x000000212a00780c */ /* 0x000fc400047a1670 */
[----:B----4-:R-:W-:Y:S01]  /*d620*/  F2FP.SATFINITE.E4M3.F32.PACK_AB_MERGE_C R21, RZ, R16, RZ ;  /* 0x00000010ff15723e */ /* 0x010fe200048070ff */
[----:B------:R0:W-:Y:S01]  /*d630*/  @!P6 STG.E.U8 desc[UR16][R30.64+0x19], R19 ;  /* 0x000019131e00e986 */ /* 0x0001e2000c101110 */
[----:B------:R-:W-:-:S03]  /*d640*/  ISETP.LT.OR P6, PT, R42, 0x22, !P0 ;  /* 0x000000222a00780c */ /* 0x000fc600047c1670 */
[----:B------:R1:W-:Y:S01]  /*d650*/  @!P2 STG.E.U8 desc[UR16][R28.64+0x21], R17 ;  /* 0x000021111c00a986 */ /* 0x0003e2000c101110 */
[----:B------:R-:W-:-:S03]  /*d660*/  ISETP.LT.OR P2, PT, R42, 0x2a, !P1 ;  /* 0x0000002a2a00780c */ /* 0x000fc60004f41670 */
[----:B------:R-:W-:Y:S01]  /*d670*/  @!P3 STG.E.U8 desc[UR16][R28.64+0x20], R23 ;  /* 0x000020171c00b986 */ /* 0x000fe2000c101110 */
[----:B------:R-:W-:-:S03]  /*d680*/  ISETP.LT.OR P3, PT, R42, 0x29, !P1 ;  /* 0x000000292a00780c */ /* 0x000fc60004f61670 */
[----:B------:R-:W-:Y:S01]  /*d690*/  @!P5 STG.E.U8 desc[UR16][R30.64+0x20], R21 ;  /* 0x000020151e00d986 */ /* 0x000fe2000c101110 */
[C---:B------:R-:W-:Y:S02]  /*d6a0*/  ISETP.LT.OR P5, PT, R42.reuse, 0x29, !P0 ;  /* 0x000000292a00780c */ /* 0x040fe400047a1670 */
[----:B0-----:R-:W-:Y:S01]  /*d6b0*/  F2FP.SATFINITE.E4M3.F32.PACK_AB_MERGE_C R19, RZ, R14, RZ ;  /* 0x0000000eff13723e */ /* 0x001fe200048070ff */
[----:B------:R0:W-:Y:S01]  /*d6c0*/  @!P6 STG.E.U8 desc[UR16][R30.64+0x21], R15 ;  /* 0x0000210f1e00e986 */ /* 0x0001e2000c101110 */
[C---:B------:R-:W-:Y:S02]  /*d6d0*/  ISETP.LT.OR P6, PT, R42.reuse, 0x2a, !P0 ;  /* 0x0000002a2a00780c */ /* 0x040fe400047c1670 */
[----:B-1----:R-:W-:Y:S01]  /*d6e0*/  F2FP.SATFINITE.E4M3.F32.PACK_AB_MERGE_C R17, RZ, R12, RZ ;  /* 0x0000000cff11723e */ /* 0x002fe200048070ff */
        /* <DEDUP_REMOVED lines=15> */
[----:B0-----:R-:W-:Y:S02]  /*d7e0*/  F2FP.SATFINITE.E4M3.F32.PACK_AB_MERGE_C R11, RZ, R6, RZ ;  /* 0x00000006ff0b723e */ /* 0x001fe400048070ff */
[C---:B------:R-:W-:Y:S01]  /*d7f0*/  ISETP.LT.OR P5, PT, R42.reuse, 0x39, !P0 ;  /* 0x000000392a00780c */ /* 0x040fe200047a1670 */
[----:B------:R0:W-:Y:S01]  /*d800*/  @!P6 STG.E.U8 desc[UR16][R30.64+0x31], R7 ;  /* 0x000031071e00e986 */ /* 0x0001e2000c101110 */
[----:B-1----:R-:W-:Y:S02]  /*d810*/  F2FP.SATFINITE.E4M3.F32.PACK_AB_MERGE_C R9, RZ, R4, RZ ;  /* 0x00000004ff09723e */ /* 0x002fe400048070ff */
[C---:B------:R-:W-:Y:S01]  /*d820*/  ISETP.LT.OR P6, PT, R42.reuse, 0x3a, !P0 ;  /* 0x0000003a2a00780c */ /* 0x040fe200047c1670 */
[----:B------:R1:W-:Y:S04]  /*d830*/  @!P2 STG.E.U8 desc[UR16][R28.64+0x39], R5 ;  /* 0x000039051c00a986 */ /* 0x0003e8000c101110 */
[----:B------:R4:W-:Y:S01]  /*d840*/  @!P3 STG.E.U8 desc[UR16][R28.64+0x38], R11 ;  /* 0x0000380b1c00b986 */ /* 0x0009e2000c101110 */
[----:B------:R-:W-:Y:S01]  /*d850*/  FMUL R4, R227, UR20 ;  /* 0x00000014e3047c20 */ /* 0x000fe20008400000 */
[----:B------:R-:W-:-:S02]  /*d860*/  ISETP.LT.OR P3, PT, R42, 0x41, !P1 ;  /* 0x000000412a00780c */ /* 0x000fc40004f61670 */
[----:B0-----:R-:W-:Y:S02]  /*d870*/  F2FP.SATFINITE.E4M3.F32.PACK_AB_MERGE_C R7, RZ, R3, RZ ;  /* 0x00000003ff07723e */ /* 0x001fe400048070ff */
[----:B-1----:R-:W-:Y:S01]  /*d880*/  F2FP.SATFINITE.E4M3.F32.PACK_AB_MERGE_C R5, RZ, R0, RZ ;  /* 0x00000000ff05723e */ /* 0x002fe200048070ff */
[----:B------:R-:W-:Y:S01]  /*d890*/  FMUL R0, R223, UR20 ;  /* 0x00000014df007c20 */ /* 0x000fe20008400000 */
[----:B------:R-:W-:Y:S01]  /*d8a0*/  ISETP.LT.OR P2, PT, R42, 0x42, !P1 ;  /* 0x000000422a00780c */ /* 0x000fe20004f41670 */
[----:B------:R-:W2:Y:S01]  /*d8b0*/  LDL.LU R223, [R1+0x20] ;  /* 0x0000200001df7983 */ /* 0x000ea20000300800 */
[----:B----4-:R-:W-:Y:S02]  /*d8c0*/  F2FP.SATFINITE.E4M3.F32.PACK_AB_MERGE_C R11, RZ, R2, RZ ;  /* 0x00000002ff0b723e */ /* 0x010fe400048070ff */
[----:B------:R-:W-:Y:S01]  /*d8d0*/  F2FP.SATFINITE.E4M3.F32.PACK_AB_MERGE_C R13, RZ, R0, RZ ;  /* 0x00000000ff0d723e */ /* 0x000fe200048070ff */
[----:B---3--:R-:W-:Y:S01]  /*d8e0*/  FMUL R0, R225, UR20 ;  /* 0x00000014e1007c20 */ /* 0x008fe20008400000 */
[----:B------:R-:W-:Y:S01]  /*d8f0*/  FMUL R2, R224, UR20 ;  /* 0x00000014e0027c20 */ /* 0x000fe20008400000 */
[----:B------:R-:W3:Y:S04]  /*d900*/  LDL.LU R225, [R1+0x24] ;  /* 0x0000240001e17983 */ /* 0x000ee80000300800 */
[----:B------:R-:W4:Y:S01]  /*d910*/  LDL.LU R224, [R1+0x28] ;  /* 0x0000280001e07983 */ /* 0x000f220000300800 */
[----:B------:R-:W-:-:S03]  /*d920*/  FMUL R3, R226, UR20 ;  /* 0x00000014e2037c20 */ /* 0x000fc60008400000 */
[----:B------:R-:W4:Y:S04]  /*d930*/  LDL.LU R226, [R1+0x2c] ;  /* 0x00002c0001e27983 */ /* 0x000f280000300800 */
[----:B------:R-:W4:Y:S04]  /*d940*/  LDL.LU R227, [R1+0x30] ;  /* 0x0000300001e37983 */ /* 0x000f280000300800 */
[----:B------:R-:W-:Y:S01]  /*d950*/  @!P5 STG.E.U8 desc[UR16][R30.64+0x38], R9 ;  /* 0x000038091e00d986 */ /* 0x000fe2000c101110 */
[----:B------:R-:W-:-:S03]  /*d960*/  ISETP.LT.OR P5, PT, R42, 0x41, !P0 ;  /* 0x000000412a00780c */ /* 0x000fc600047a1670 */
[----:B------:R0:W-:Y:S01]  /*d970*/  @!P6 STG.E.U8 desc[UR16][R30.64+0x39], R7 ;  /* 0x000039071e00e986 */ /* 0x0001e2000c101110 */
[----:B------:R-:W-:-:S03]  /*d980*/  ISETP.LT.OR P6, PT, R42, 0x42, !P0 ;  /* 0x000000422a00780c */ /* 0x000fc600047c1670 */
[----:B------:R-:W-:Y:S01]  /*d990*/  @!P3 STG.E.U8 desc[UR16][R28.64+0x40], R11 ;  /* 0x0000400b1c00b986 */ /* 0x000fe2000c101110 */
[----:B------:R-:W-:-:S03]  /*d9a0*/  ISETP.LT.OR P3, PT, R42, 0x49, !P1 ;  /* 0x000000492a00780c */ /* 0x000fc60004f61670 */
[----:B------:R1:W-:Y:S01]  /*d9b0*/  @!P2 STG.E.U8 desc[UR16][R28.64+0x41], R5 ;  /* 0x000041051c00a986 */ /* 0x0003e2000c101110 */
[----:B0-----:R-:W-:-:S03]  /*d9c0*/  F2FP.SATFINITE.E4M3.F32.PACK_AB_MERGE_C R7, RZ, R0, RZ ;  /* 0x00000000ff07723e */ /* 0x001fc600048070ff */
[----:B------:R-:W-:Y:S01]  /*d9d0*/  @!P5 STG.E.U8 desc[UR16][R30.64+0x40], R13 ;  /* 0x0000400d1e00d986 */ /* 0x000fe2000c101110 */
[C---:B------:R-:W-:Y:S02]  /*d9e0*/  ISETP.LT.OR P2, PT, R42.reuse, 0x4a, !P1 ;  /* 0x0000004a2a00780c */ /* 0x040fe40004f41670 */
[----:B-1----:R-:W-:Y:S01]  /*d9f0*/  F2FP.SATFINITE.E4M3.F32.PACK_AB_MERGE_C R5, RZ, R2, RZ ;  /* 0x00000002ff05723e */ /* 0x002fe200048070ff */
[----:B------:R0:W-:Y:S01]  /*da00*/  @!P6 STG.E.U8 desc[UR16][R30.64+0x41], R7 ;  /* 0x000041071e00e986 */ /* 0x0001e2000c101110 */
[C---:B------:R-:W-:Y:S02]  /*da10*/  ISETP.LT.OR P5, PT, R42.reuse, 0x49, !P0 ;  /* 0x000000492a00780c */ /* 0x040fe400047a1670 */
[C---:B------:R-:W-:Y:S01]  /*da20*/  ISETP.LT.OR P6, PT, R42.reuse, 0x4a, !P0 ;  /* 0x0000004a2a00780c */ /* 0x040fe200047c1670 */
[----:B------:R1:W-:Y:S01]  /*da30*/  @!P3 STG.E.U8 desc[UR16][R28.64+0x48], R5 ;  /* 0x000048051c00b986 */ /* 0x0003e2000c101110 */
[----:B------:R-:W-:Y:S02]  /*da40*/  ISETP.LT.OR P3, PT, R42, 0x51, !P1 ;  /* 0x000000512a00780c */ /* 0x000fe40004f61670 */
[----:B------:R-:W-:-:S02]  /*da50*/  F2FP.SATFINITE.E4M3.F32.PACK_AB_MERGE_C R9, RZ, R3, RZ ;  /* 0x00000003ff09723e */ /* 0x000fc400048070ff */
[----:B------:R-:W-:-:S03]  /*da60*/  F2FP.SATFINITE.E4M3.F32.PACK_AB_MERGE_C R11, RZ, R4, RZ ;  /* 0x00000004ff0b723e */ /* 0x000fc600048070ff */
[----:B------:R1:W-:Y:S04]  /*da70*/  @!P2 STG.E.U8 desc[UR16][R28.64+0x49], R9 ;  /* 0x000049091c00a986 */ /* 0x0003e8000c101110 */
[----:B------:R-:W-:Y:S01]  /*da80*/  @!P5 STG.E.U8 desc[UR16][R30.64+0x48], R11 ;  /* 0x0000480b1e00d986 */ /* 0x000fe2000c101110 */
[----:B------:R-:W-:-:S03]  /*da90*/  FMUL R0, R221, UR20 ;  /* 0x00000014dd007c20 */ /* 0x000fc60008400000 */
[----:B------:R-:W4:Y:S02]  /*daa0*/  LDL.LU R221, [R1+0x34] ;  /* 0x0000340001dd7983 */ /* 0x000f240000300800 */
[----:B0-----:R-:W-:-:S05]  /*dab0*/  F2FP.SATFINITE.E4M3.F32.PACK_AB_MERGE_C R7, RZ, R0, RZ ;  /* 0x00000000ff07723e */ /* 0x001fca00048070ff */
[----:B------:R-:W-:Y:S01]  /*dac0*/  @!P6 STG.E.U8 desc[UR16][R30.64+0x49], R7 ;  /* 0x000049071e00e986 */ /* 0x000fe2000c101110 */
[----:B--2---:R-:W-:-:S03]  /*dad0*/  FMUL R2, R220, UR20 ;  /* 0x00000014dc027c20 */ /* 0x004fc60008400000 */
[----:B------:R-:W2:Y:S02]  /*dae0*/  LDL.LU R220, [R1+0x38] ;  /* 0x0000380001dc7983 */ /* 0x000ea40000300800 */
[----:B-1----:R-:W-:-:S05]  /*daf0*/  F2FP.SATFINITE.E4M3.F32.PACK_AB_MERGE_C R5, RZ, R2, RZ ;  /* 0x00000002ff05723e */ /* 0x002fca00048070ff */
[----:B------:R0:W-:Y:S01]  /*db00*/  @!P3 STG.E.U8 desc[UR16][R28.64+0x50], R5 ;  /* 0x000050051c00b986 */ /* 0x0001e2000c101110 */
[----:B------:R-:W-:-:S03]  /*db10*/  FMUL R3, R222, UR20 ;  /* 0x00000014de037c20 */ /* 0x000fc60008400000 */
[----:B------:R-:W2:Y:S02]  /*db20*/  LDL.LU R222, [R1+0x3c] ;  /* 0x00003c0001de7983 */ /* 0x000ea40000300800 */
[----:B------:R-:W-:Y:S01]  /*db30*/  F2FP.SATFINITE.E4M3.F32.PACK_AB_MERGE_C R9, RZ, R3, RZ ;  /* 0x00000003ff09723e */ /* 0x000fe200048070ff */
[----:B------:R-:W-:Y:S02]  /*db40*/  FMUL R0, R223, UR20 ;  /* 0x00000014df007c20 */ /* 0x000fe40008400000 */
[----:B------:R-:W2:Y:S03]  /*db50*/  LDL.LU R223, [R1+0x40] ;  /* 0x0000400001df7983 */ /* 0x000ea60000300800 */
[----:B------:R-:W-:Y:S01]  /*db60*/  F2FP.SATFINITE.E4M3.F32.PACK_AB_MERGE_C R13, RZ, R0, RZ ;  /* 0x00000000ff0d723e */ /* 0x000fe200048070ff */
[----:B---3--:R-:W-:Y:S02]  /*db70*/  FMUL R2, R225, UR20 ;  /* 0x00000014e1027c20 */ /* 0x008fe40008400000 */
[----:B------:R-:W3:Y:S01]  /*db80*/  LDL.LU R225, [R1+0x44] ;  /* 0x0000440001e17983 */ /* 0x000ee20000300800 */
[----:B----4-:R-:W-:-:S03]  /*db90*/  FMUL R0, R224, UR20 ;  /* 0x00000014e0007c20 */ /* 0x010fc60008400000 */
[----:B------:R-:W4:Y:S01]  /*dba0*/  LDL.LU R224, [R1+0x48] ;  /* 0x0000480001e07983 */ /* 0x000f220000300800 */
[----:B------:R-:W-:Y:S01]  /*dbb0*/  FMUL R3, R226, UR20 ;  /* 0x00000014e2037c20 */ /* 0x000fe20008400000 */
[----:B0-----:R-:W-:Y:S02]  /*dbc0*/  F2FP.SATFINITE.E4M3.F32.PACK_AB_MERGE_C R5, RZ, R0, RZ ;  /* 0x00000000ff05723e */ /* 0x001fe400048070ff */
[----:B------:R-:W4:Y:S01]  /*dbd0*/  LDL.LU R226, [R1+0x4c] ;  /* 0x00004c0001e27983 */ /* 0x000f220000300800 */
[----:B------:R-:W-:-:S03]  /*dbe0*/  FMUL R0, R227, UR20 ;  /* 0x00000014e3007c20 */ /* 0x000fc60008400000 */
[----:B------:R-:W4:Y:S01]  /*dbf0*/  LDL.LU R227, [R1+0x50] ;  /* 0x0000500001e37983 */ /* 0x000f220000300800 */
[C---:B------:R-:W-:Y:S02]  /*dc00*/  ISETP.LT.OR P2, PT, R42.reuse, 0x52, !P1 ;  /* 0x000000522a00780c */ /* 0x040fe40004f41670 */
[C---:B------:R-:W-:Y:S01]  /*dc10*/  ISETP.LT.OR P6, PT, R42.reuse, 0x52, !P0 ;  /* 0x000000522a00780c */ /* 0x040fe200047c1670 */
[----:B------:R-:W4:Y:S01]  /*dc20*/  LDL.LU R219, [R1+0x54] ;  /* 0x0000540001db7983 */ /* 0x000f220000300800 */
[C---:B------:R-:W-:Y:S02]  /*dc30*/  ISETP.LT.OR P5, PT, R42.reuse, 0x51, !P0 ;  /* 0x000000512a00780c */ /* 0x040fe400047a1670 */
[----:B------:R-:W-:Y:S02]  /*dc40*/  ISETP.LT.OR P3, PT, R42, 0x59, !P1 ;  /* 0x000000592a00780c */ /* 0x000fe40004f61670 */
[----:B------:R-:W-:Y:S02]  /*dc50*/  F2FP.SATFINITE.E4M3.F32.PACK_AB_MERGE_C R7, RZ, R2, RZ ;  /* 0x00000002ff07723e */ /* 0x000fe400048070ff */
[----:B------:R-:W-:-:S03]  /*dc60*/  F2FP.SATFINITE.E4M3.F32.PACK_AB_MERGE_C R11, RZ, R0, RZ ;  /* 0x00000000ff0b723e */ /* 0x000fc600048070ff */
[----:B------:R0:W-:Y:S01]  /*dc70*/  @!P2 STG.E.U8 desc[UR16][R28.64+0x51], R9 ;  /* 0x000051091c00a986 */ /* 0x0001e2000c101110 */
[----:B------:R-:W-:-:S03]  /*dc80*/  ISETP.LT.OR P2, PT, R42, 0x5a, !P1 ;  /* 0x0000005a2a00780c */ /* 0x000fc60004f41670 */
[----:B------:R-:W-:Y:S01]  /*dc90*/  @!P6 STG.E.U8 desc[UR16][R30.64+0x51], R7 ;  /* 0x000051071e00e986 */ /* 0x000fe2000c101110 */
[----:B------:R-:W-:-:S03]  /*dca0*/  ISETP.LT.OR P6, PT, R42, 0x5a, !P0 ;  /* 0x0000005a2a00780c */ /* 0x000fc600047c1670 */
[----:B------:R-:W-:Y:S01]  /*dcb0*/  @!P5 STG.E.U8 desc[UR16][R30.64+0x50], R13 ;  /* 0x0000500d1e00d986 */ /* 0x000fe2000c101110 */
[----:B0-----:R-:W-:-:S03]  /*dcc0*/  F2FP.SATFINITE.E4M3.F32.PACK_AB_MERGE_C R9, RZ, R3, RZ ;  /* 0x00000003ff09723e */ /* 0x001fc600048070ff */
[----:B------:R0:W-:Y:S04]  /*dcd0*/  @!P3 STG.E.U8 desc[UR16][R28.64+0x58], R5 ;  /* 0x000058051c00b986 */ /* 0x0001e8000c101110 */
[----:B------:R1:W-:Y:S01]  /*dce0*/  @!P2 STG.E.U8 desc[UR16][R28.64+0x59], R9 ;  /* 0x000059091c00a986 */ /* 0x0003e2000c101110 */
[----:B------:R-:W-:-:S03]  /*dcf0*/  FMUL R0, R221, UR20 ;  /* 0x00000014dd007c20 */ /* 0x000fc60008400000 */
[----:B------:R-:W4:Y:S02]  /*dd00*/  LDL.LU R221, [R1+0x58] ;  /* 0x0000580001dd7983 */ /* 0x000f240000300800 */
[----:B0-----:R-:W-:-:S05]  /*dd10*/  F2FP.SATFINITE.E4M3.F32.PACK_AB_MERGE_C R5, RZ, R0, RZ ;  /* 0x00000000ff05723e */ /* 0x001fca00048070ff */
[----:B------:R0:W-:Y:S01]  /*dd20*/  @!P6 STG.E.U8 desc[UR16][R30.64+0x59], R5 ;  /* 0x000059051e00e986 */ /* 0x0001e2000c101110 */
[----:B--2---:R-:W-:-:S03]  /*dd30*/  FMUL R2, R220, UR20 ;  /* 0x00000014dc027c20 */ /* 0x004fc60008400000 */
[----:B------:R-:W2:Y:S02]  /*dd40*/  LDL.LU R220, [R1+0x5c] ;  /* 0x00005c0001dc7983 */ /* 0x000ea40000300800 */
[----:B------:R-:W-:Y:S01]  /*dd50*/  F2FP.SATFINITE.E4M3.F32.PACK_AB_MERGE_C R7, RZ, R2, RZ ;  /* 0x00000002ff07723e */ /* 0x000fe200048070ff */
[----:B------:R-:W-:Y:S02]  /*dd60*/  FMUL R3, R222, UR20 ;  /* 0x00000014de037c20 */ /* 0x000fe40008400000 */
[----:B------:R-:W2:Y:S03]  /*dd70*/  LDL.LU R222, [R1+0x60] ;  /* 0x0000600001de7983 */ /* 0x000ea60000300800 */
[----:B-1----:R-:W-:Y:S01]  /*dd80*/  F2FP.SATFINITE.E4M3.F32.PACK_AB_MERGE_C R9, RZ, R3, RZ ;  /* 0x00000003ff09723e */ /* 0x002fe200048070ff */
[----:B------:R-:W-:Y:S02]  /*dd90*/  FMUL R4, R223, UR20 ;  /* 0x00000014df047c20 */ /* 0x000fe40008400000 */
[----:B------:R-:W2:Y:S01]  /*dda0*/  LDL.LU R223, [R1+0x64] ;  /* 0x0000640001df7983 */ /* 0x000ea20000300800 */
[----:B---3--:R-:W-:-:S03]  /*ddb0*/  FMUL R0, R225, UR20 ;  /* 0x00000014e1007c20 */ /* 0x008fc60008400000 */
[----:B------:R-:W3:Y:S01]  /*ddc0*/  LDL.LU R225, [R1+0x68] ;  /* 0x0000680001e17983 */ /* 0x000ee20000300800 */
[----:B----4-:R-:W-:Y:S01]  /*ddd0*/  FMUL R2, R224, UR20 ;  /* 0x00000014e0027c20 */ /* 0x010fe20008400000 */
[----:B0-----:R-:W-:Y:S02]  /*dde0*/  F2FP.SATFINITE.E4M3.F32.PACK_AB_MERGE_C R5, RZ, R0, RZ ;  /* 0x00000000ff05723e */ /* 0x001fe400048070ff */
[----:B------:R-:W4:Y:S01]  /*ddf0*/  LDL.LU R224, [R1+0x6c] ;  /* 0x00006c0001e07983 */ /* 0x000f220000300800 */
[----:B------:R-:W-:-:S03]  /*de00*/  FMUL R3, R226, UR20 ;  /* 0x00000014e2037c20 */ /* 0x000fc60008400000 */
[----:B------:R-:W4:Y:S01]  /*de10*/  LDL.LU R226, [R1+0x70] ;  /* 0x0000700001e27983 */ /* 0x000f220000300800 */
[----:B------:R-:W-:-:S03]  /*de20*/  FMUL R0, R227, UR20 ;  /* 0x00000014e3007c20 */ /* 0x000fc60008400000 */
[----:B------:R-:W4:Y:S01]  /*de30*/  LDL.LU R227, [R1+0x74] ;  /* 0x0000740001e37983 */ /* 0x000f220000300800 */
[C---:B------:R-:W-:Y:S02]  /*de40*/  ISETP.LT.OR P5, PT, R42.reuse, 0x59, !P0 ;  /* 0x000000592a00780c */ /* 0x040fe400047a1670 */
[C---:B------:R-:W-:Y:S02]  /*de50*/  ISETP.LT.OR P2, PT, R42.reuse, 0x62, !P1 ;  /* 0x000000622a00780c */ /* 0x040fe40004f41670 */
[C---:B------:R-:W-:Y:S02]  /*de60*/  ISETP.LT.OR P3, PT, R42.reuse, 0x61, !P1 ;  /* 0x000000612a00780c */ /* 0x040fe40004f61670 */
[----:B------:R-:W-:-:S07]  /*de70*/  ISETP.LT.OR P6, PT, R42, 0x62, !P0 ;  /* 0x000000622a00780c */ /* 0x000fce00047c1670 */
[----:B------:R-:W-:Y:S01]  /*de80*/  @!P5 STG.E.U8 desc[UR16][R30.64+0x58], R11 ;  /* 0x0000580b1e00d986 */ /* 0x000fe2000c101110 */
[----:B------:R-:W-:-:S03]  /*de90*/  ISETP.LT.OR P5, PT, R42, 0x61, !P0 ;  /* 0x000000612a00780c */ /* 0x000fc600047a1670 */
[----:B------:R0:W-:Y:S01]  /*dea0*/  @!P2 STG.E.U8 desc[UR16][R28.64+0x61], R9 ;  /* 0x000061091c00a986 */ /* 0x0001e2000c101110 */
[----:B------:R-:W-:-:S03]  /*deb0*/  ISETP.LT.OR P2, PT, R42, 0x6a, !P1 ;  /* 0x0000006a2a00780c */ /* 0x000fc60004f41670 */
[----:B------:R1:W-:Y:S01]  /*dec0*/  @!P3 STG.E.U8 desc[UR16][R28.64+0x60], R7 ;  /* 0x000060071c00b986 */ /* 0x0003e2000c101110 */
[----:B------:R-:W-:Y:S02]  /*ded0*/  ISETP.LT.OR P3, PT, R42, 0x69, !P1 ;  /* 0x000000692a00780c */ /* 0x000fe40004f61670 */
[----:B------:R-:W-:Y:S01]  /*dee0*/  F2FP.SATFINITE.E4M3.F32.PACK_AB_MERGE_C R13, RZ, R4, RZ ;  /* 0x00000004ff0d723e */ /* 0x000fe200048070ff */
[----:B------:R1:W-:Y:S01]  /*def0*/  @!P6 STG.E.U8 desc[UR16][R30.64+0x61], R5 ;  /* 0x000061051e00e986 */ /* 0x0003e2000c101110 */
[----:B0-----:R-:W-:-:S03]  /*df00*/  F2FP.SATFINITE.E4M3.F32.PACK_AB_MERGE_C R9, RZ, R3, RZ ;  /* 0x00000003ff09723e */ /* 0x001fc600048070ff */
[----:B------:R-:W-:Y:S01]  /*df10*/  @!P5 STG.E.U8 desc[UR16][R30.64+0x60], R13 ;  /* 0x0000600d1e00d986 */ /* 0x000fe2000c101110 */
[----:B-1----:R-:W-:-:S03]  /*df20*/  F2FP.SATFINITE.E4M3.F32.PACK_AB_MERGE_C R7, RZ, R2, RZ ;  /* 0x00000002ff07723e */ /* 0x002fc600048070ff */
[----:B------:R-:W-:Y:S01]  /*df30*/  @!P2 STG.E.U8 desc[UR16][R28.64+0x69], R9 ;  /* 0x000069091c00a986 */ /* 0x000fe2000c101110 */
[C---:B------:R-:W-:Y:S02]  /*df40*/  ISETP.LT.OR P5, PT, R42.reuse, 0x69, !P0 ;  /* 0x000000692a00780c */ /* 0x040fe400047a1670 */
[C---:B------:R-:W-:Y:S01]  /*df50*/  ISETP.LT.OR P6, PT, R42.reuse, 0x6a, !P0 ;  /* 0x0000006a2a00780c */ /* 0x040fe200047c1670 */
[----:B------:R0:W-:Y:S01]  /*df60*/  @!P3 STG.E.U8 desc[UR16][R28.64+0x68], R7 ;  /* 0x000068071c00b986 */ /* 0x0001e2000c101110 */
[C---:B------:R-:W-:Y:S01]  /*df70*/  ISETP.LT.OR P2, PT, R42.reuse, 0x72, !P1 ;  /* 0x000000722a00780c */ /* 0x040fe20004f41670 */
[----:B------:R-:W-:Y:S01]  /*df80*/  FMUL R2, R219, UR20 ;  /* 0x00000014db027c20 */ /* 0x000fe20008400000 */
[----:B------:R-:W-:Y:S02]  /*df90*/  ISETP.LT.OR P3, PT, R42, 0x71, !P1 ;  /* 0x000000712a00780c */ /* 0x000fe40004f61670 */
[----:B------:R-:W-:Y:S02]  /*dfa0*/  F2FP.SATFINITE.E4M3.F32.PACK_AB_MERGE_C R11, RZ, R0, RZ ;  /* 0x00000000ff0b723e */ /* 0x000fe400048070ff */
[----:B------:R-:W-:-:S03]  /*dfb0*/  F2FP.SATFINITE.E4M3.F32.PACK_AB_MERGE_C R5, RZ, R2, RZ ;  /* 0x00000002ff05723e */ /* 0x000fc600048070ff */
[----:B------:R-:W-:Y:S01]  /*dfc0*/  @!P5 STG.E.U8 desc[UR16][R30.64+0x68], R11 ;  /* 0x0000680b1e00d986 */ /* 0x000fe2000c101110 */
[----:B------:R-:W-:-:S03]  /*dfd0*/  ISETP.LT.OR P5, PT, R42, 0x71, !P0 ;  /* 0x000000712a00780c */ /* 0x000fc600047a1670 */
[----:B------:R-:W-:Y:S01]  /*dfe0*/  @!P6 STG.E.U8 desc[UR16][R30.64+0x69], R5 ;  /* 0x000069051e00e986 */ /* 0x000fe2000c101110 */
[----:B------:R-:W-:Y:S01]  /*dff0*/  ISETP.LT.OR P6, PT, R42, 0x72, !P0 ;  /* 0x000000722a00780c */ /* 0x000fe200047c1670 */
[----:B------:R-:W-:-:S05]  /*e000*/  FMUL R0, R221, UR20 ;  /* 0x00000014dd007c20 */ /* 0x000fca0008400000 */
[----:B0-----:R-:W-:-:S05]  /*e010*/  F2FP.SATFINITE.E4M3.F32.PACK_AB_MERGE_C R7, RZ, R0, RZ ;  /* 0x00000000ff07723e */ /* 0x001fca00048070ff */
[----:B------:R0:W-:Y:S01]  /*e020*/  @!P3 STG.E.U8 desc[UR16][R28.64+0x70], R7 ;  /* 0x000070071c00b986 */ /* 0x0001e2000c101110 */
[C---:B------:R-:W-:Y:S02]  /*e030*/  ISETP.LT.OR P3, PT, R42.reuse, 0x79, !P0 ;  /* 0x000000792a00780c */ /* 0x040fe40004761670 */
[----:B------:R-:W-:Y:S01]  /*e040*/  ISETP.LT.OR P0, PT, R42, 0x7a, !P0 ;  /* 0x0000007a2a00780c */ /* 0x000fe20004701670 */
[----:B--2---:R-:W-:-:S05]  /*e050*/  FMUL R3, R220, UR20 ;  /* 0x00000014dc037c20 */ /* 0x004fca0008400000 */
[----:B------:R-:W-:-:S05]  /*e060*/  F2FP.SATFINITE.E4M3.F32.PACK_AB_MERGE_C R9, RZ, R3, RZ ;  /* 0x00000003ff09723e */ /* 0x000fca00048070ff */
[----:B------:R1:W-:Y:S01]  /*e070*/  @!P2 STG.E.U8 desc[UR16][R28.64+0x71], R9 ;  /* 0x000071091c00a986 */ /* 0x0003e2000c101110 */
[C---:B------:R-:W-:Y:S02]  /*e080*/  ISETP.LT.OR P2, PT, R42.reuse, 0x79, !P1 ;  /* 0x000000792a00780c */ /* 0x040fe40004f41670 */
[----:B------:R-:W-:Y:S01]  /*e090*/  ISETP.LT.OR P1, PT, R42, 0x7a, !P1 ;  /* 0x0000007a2a00780c */ /* 0x000fe20004f21670 */
[----:B------:R-:W-:-:S05]  /*e0a0*/  FMUL R0, R222, UR20 ;  /* 0x00000014de007c20 */ /* 0x000fca0008400000 */
[----:B------:R-:W-:-:S05]  /*e0b0*/  F2FP.SATFINITE.E4M3.F32.PACK_AB_MERGE_C R13, RZ, R0, RZ ;  /* 0x00000000ff0d723e */ /* 0x000fca00048070ff */
[----:B------:R2:W-:Y:S01]  /*e0c0*/  @!P5 STG.E.U8 desc[UR16][R30.64+0x70], R13 ;  /* 0x0000700d1e00d986 */ /* 0x0005e2000c101110 */
[----:B------:R-:W-:Y:S01]  /*e0d0*/  FMUL R0, R223, UR20 ;  /* 0x00000014df007c20 */ /* 0x000fe20008400000 */
[----:B---3--:R-:W-:Y:S01]  /*e0e0*/  FMUL R2, R225, UR20 ;  /* 0x00000014e1027c20 */ /* 0x008fe20008400000 */
[----:B----4-:R-:W-:-:S03]  /*e0f0*/  FMUL R3, R224, UR20 ;  /* 0x00000014e0037c20 */ /* 0x010fc60008400000 */
[----:B0-----:R-:W-:Y:S01]  /*e100*/  F2FP.SATFINITE.E4M3.F32.PACK_AB_MERGE_C R7, RZ, R0, RZ ;  /* 0x00000000ff07723e */ /* 0x001fe200048070ff */
[----:B------:R-:W-:Y:S01]  /*e110*/  FMUL R4, R226, UR20 ;  /* 0x00000014e2047c20 */ /* 0x000fe20008400000 */
[----:B------:R-:W-:Y:S01]  /*e120*/  FMUL R5, R227, UR20 ;  /* 0x00000014e3057c20 */ /* 0x000fe20008400000 */
[----:B-1----:R-:W-:Y:S02]  /*e130*/  F2FP.SATFINITE.E4M3.F32.PACK_AB_MERGE_C R9, RZ, R2, RZ ;  /* 0x00000002ff09723e */ /* 0x002fe400048070ff */
[----:B------:R-:W-:Y:S02]  /*e140*/  F2FP.SATFINITE.E4M3.F32.PACK_AB_MERGE_C R3, RZ, R3, RZ ;  /* 0x00000003ff03723e */ /* 0x000fe400048070ff */
[----:B------:R-:W-:Y:S02]  /*e150*/  F2FP.SATFINITE.E4M3.F32.PACK_AB_MERGE_C R11, RZ, R4, RZ ;  /* 0x00000004ff0b723e */ /* 0x000fe400048070ff */
[----:B------:R-:W-:Y:S01]  /*e160*/  F2FP.SATFINITE.E4M3.F32.PACK_AB_MERGE_C R5, RZ, R5, RZ ;  /* 0x00000005ff05723e */ /* 0x000fe200048070ff */
[----:B------:R2:W-:Y:S04]  /*e170*/  @!P6 STG.E.U8 desc[UR16][R30.64+0x71], R7 ;  /* 0x000071071e00e986 */ /* 0x0005e8000c101110 */
[----:B------:R2:W-:Y:S04]  /*e180*/  @!P2 STG.E.U8 desc[UR16][R28.64+0x78], R9 ;  /* 0x000078091c00a986 */ /* 0x0005e8000c101110 */
[----:B------:R2:W-:Y:S04]  /*e190*/  @!P1 STG.E.U8 desc[UR16][R28.64+0x79], R3 ;  /* 0x000079031c009986 */ /* 0x0005e8000c101110 */
[----:B------:R2:W-:Y:S04]  /*e1a0*/  @!P3 STG.E.U8 desc[UR16][R30.64+0x78], R11 ;  /* 0x0000780b1e00b986 */ /* 0x0005e8000c101110 */
[----:B------:R2:W-:Y:S02]  /*e1b0*/  @!P0 STG.E.U8 desc[UR16][R30.64+0x79], R5 ;  /* 0x000079051e008986 */ /* 0x0005e4000c101110 */
.L_x_289:
[----:B------:R-:W-:Y:S05]  /*e1c0*/  BSYNC B0 ;  /* 0x0000000000007941 */ /* 0x000fea0003800000 */
.L_x_31:
[----:B0-2---:R-:W2:Y:S04]  /*e1d0*/  LDL.LU R3, [R1+0x78] ;  /* 0x0000780001037983 */ /* 0x005ea80000300800 */
[----:B-----5:R-:W2:Y:S01]  /*e1e0*/  LDL.LU R2, [R1+0x7c] ;  /* 0x00007c0001027983 */ /* 0x020ea20000300800 */
[----:B------:R-:W-:Y:S01]  /*e1f0*/  ULDC UR6, c[0x0][0xc] ;  /* 0x0000030000067ab9 */ /* 0x000fe20000000800 */
[----:B------:R-:W-:Y:S01]  /*e200*/  ULDC UR7, c[0x0][0x10] ;  /* 0x0000040000077ab9 */ /* 0x000fe20000000800 */
[----:B------:R-:W2:Y:S01]  /*e210*/  LDC R5, c[0x0][0x14] ;  /* 0x00000500ff057b82 */ /* 0x000ea20000000800 */
[----:B------:R-:W-:Y:S01]  /*e220*/  UIMAD.WIDE.U32 UR6, UR6, UR7, URZ ;  /* 0x00000007060672a5 */ /* 0x000fe2000f8e003f */
[----:B------:R-:W-:Y:S01]  /*e230*/  PRMT R0, RZ, 0x7610, R0 ;  /* 0x00007610ff007816 */ /* 0x000fe20000000000 */
[----:B------:R-:W-:-:S04]  /*e240*/  UMOV UR22, 0xffffffff ;  /* 0xffffffff00167882 */ /* 0x000fc80000000000 */
[----:B--2---:R-:W-:-:S04]  /*e250*/  IMAD.WIDE.U32 R2, R5, UR6, R2 ;  /* 0x0000000605027c25 */ /* 0x004fc8000f8e0002 */
[----:B------:R-:W-:Y:S01]  /*e260*/  IMAD R5, R5, UR7, RZ ;  /* 0x0000000705057c24 */ /* 0x000fe2000f8e02ff */
[----:B------:R-:W-:Y:S01]  /*e270*/  ULDC.64 UR6, c[0x0][0x650] ;  /* 0x0001940000067ab9 */ /* 0x000fe20000000a00 */
[----:B------:R-:W-:Y:S01]  /*e280*/  IMAD.MOV.U32 R19, RZ, RZ, R2 ;  /* 0x000000ffff137224 */ /* 0x000fe200078e0002 */
[----:B------:R-:W-:Y:S01]  /*e290*/  ISETP.GE.U32.AND P0, PT, R2, UR6, PT ;  /* 0x0000000602007c0c */ /* 0x000fe2000bf06070 */
[----:B------:R-:W-:Y:S02]  /*e2a0*/  IMAD.IADD R22, R3, 0x1, R5 ;  /* 0x0000000103167824 */ /* 0x000fe400078e0205 */
[----:B------:R-:W-:-:S03]  /*e2b0*/  IMAD.MOV.U32 R2, RZ, RZ, -0x1 ;  /* 0xffffffffff027424 */ /* 0x000fc600078e00ff */
[----:B------:R0:W-:Y:S01]  /*e2c0*/  STL [R1+0x78], R22 ;  /* 0x0000781601007387 */ /* 0x0001e20000100800 */
[----:B------:R-:W-:-:S03]  /*e2d0*/  ISETP.GE.U32.AND.EX P0, PT, R22, UR7, PT, P0 ;  /* 0x0000000716007c0c */ /* 0x000fc6000bf06100 */
[----:B------:R0:W-:Y:S04]  /*e2e0*/  STL [R1+0x7c], R19 ;  /* 0x00007c1301007387 */ /* 0x0001e80000100800 */
[----:B------:R0:W-:Y:S06]  /*e2f0*/  STL [R1+0x80], R2 ;  /* 0x0000800201007387 */ /* 0x0001ec0000100800 */
[----:B------:R-:W-:Y:S05]  /*e300*/  @P0 BRA `(.L_x_290) ;  /* 0x00000004006c0947 */ /* 0x000fea0003800000 */
[----:B------:R-:W2:Y:S01]  /*e310*/  S2R R14, SR_CTAID.X ;  /* 0x00000000000e7919 */ /* 0x000ea20000002500 */
[----:B------:R-:W5:Y:S01]  /*e320*/  LDC.64 R8, c[0x0][0x628] ;  /* 0x00018a00ff087b82 */ /* 0x000f620000000a00 */
[----:B------:R-:W-:Y:S01]  /*e330*/  ULDC UR6, c[0x0][0x150] ;  /* 0x0000540000067ab9 */ /* 0x000fe20000000800 */
[----:B------:R-:W-:Y:S01]  /*e340*/  IMAD.MOV.U32 R6, RZ, RZ, R19 ;  /* 0x000000ffff067224 */ /* 0x000fe200078e0013 */
[----:B------:R-:W0:Y:S01]  /*e350*/  S2R R16, SR_CTAID.Y ;  /* 0x0000000000107919 */ /* 0x000e220000002600 */
[----:B------:R-:W-:-:S04]  /*e360*/  IMAD.MOV.U32 R7, RZ, RZ, R22 ;  /* 0x000000ffff077224 */ /* 0x000fc800078e0016 */
[----:B------:R-:W0:Y:S08]  /*e370*/  LDC R17, c[0x0][0x144] ;  /* 0x00005100ff117b82 */ /* 0x000e300000000800 */
[----:B------:R-:W0:Y:S08]  /*e380*/  LDC R10, c[0x0][0x630] ;  /* 0x00018c00ff0a7b82 */ /* 0x000e300000000800 */
[----:B------:R-:W0:Y:S01]  /*e390*/  LDC.64 R12, c[0x0][0x620] ;  /* 0x00018800ff0c7b82 */ /* 0x000e220000000a00 */
[----:B-----5:R-:W-:-:S04]  /*e3a0*/  ISETP.NE.U32.AND P0, PT, R8, RZ, PT ;  /* 0x000000ff0800720c */ /* 0x020fc80003f05070 */
[----:B------:R-:W-:Y:S02]  /*e3b0*/  ISETP.NE.AND.EX P0, PT, R9, RZ, PT, P0 ;  /* 0x000000ff0900720c */ /* 0x000fe40003f05300 */
[----:B--2---:R-:W-:-:S05]  /*e3c0*/  I2FP.F32.U32 R0, R14 ;  /* 0x0000000e00007245 */ /* 0x004fca0000201000 */
[----:B------:R-:W-:-:S04]  /*e3d0*/  FMUL R0, R0, UR6 ;  /* 0x0000000600007c20 */ /* 0x000fc80008400000 */
[----:B------:R2:W0:Y:S02]  /*e3e0*/  F2I.U32.TRUNC.NTZ R15, R0 ;  /* 0x00000000000f7305 */ /* 0x000424000020f000 */
[----:B------:R-:W-:Y:S05]  /*e3f0*/  @!P0 BRA `(.L_x_291) ;  /* 0x0000000000288947 */ /* 0x000fea0003800000 */
[----:B--2---:R-:W2:Y:S02]  /*e400*/  LDC R0, c[0x0][0x634] ;  /* 0x00018d00ff007b82 */ /* 0x004ea40000000800 */
[----:B--2---:R-:W-:-:S05]  /*e410*/  IADD3 R7, P0, R19, R0, RZ ;  /* 0x0000000013077210 */ /* 0x004fca0007f1e0ff */
[----:B------:R-:W-:-:S04]  /*e420*/  IMAD.X R11, RZ, RZ, R22, P0 ;  /* 0x000000ffff0b7224 */ /* 0x000fc800000e0616 */
[----:B0-----:R-:W-:-:S04]  /*e430*/  IMAD.WIDE.U32 R2, R11, R8, RZ ;  /* 0x000000080b027225 */ /* 0x001fc800078e00ff */
[----:B------:R-:W-:-:S04]  /*e440*/  IMAD.WIDE.U32 R4, P0, R7, R9, R2 ;  /* 0x0000000907047225 */ /* 0x000fc80007800002 */
[----:B------:R-:W-:-:S04]  /*e450*/  IMAD.WIDE.U32 R2, R7, R8, RZ ;  /* 0x0000000807027225 */ /* 0x000fc800078e00ff */
[----:B------:R-:W-:Y:S01]  /*e460*/  IMAD.X R7, RZ, RZ, RZ, P0 ;  /* 0x000000ffff077224 */ /* 0x000fe200000e06ff */
[----:B------:R-:W-:Y:S01]  /*e470*/  IADD3 RZ, P0, R3, R4, RZ ;  /* 0x0000000403ff7210 */ /* 0x000fe20007f1e0ff */
[----:B------:R-:W-:-:S04]  /*e480*/  IMAD.MOV.U32 R6, RZ, RZ, R5 ;  /* 0x000000ffff067224 */ /* 0x000fc800078e0005 */
[----:B------:R-:W-:-:S08]  /*e490*/  IMAD.WIDE.U32.X R6, R11, R9, R6, P0 ;  /* 0x000000090b067225 */ /* 0x000fd000000e0406 */
.L_x_291:
[-CC-:B01----:R-:W-:Y:S01]  /*e4a0*/  SHF.R.U64 R24, R6, R10.reuse, R7.reuse ;  /* 0x0000000a06187219 */ /* 0x183fe20000001207 */
[----:B------:R-:W0:Y:S01]  /*e4b0*/  LDC.64 R20, c[0x0][0x640] ;  /* 0x00019000ff147b82 */ /* 0x000e220000000a00 */
[----:B--2---:R-:W-:Y:S01]  /*e4c0*/  SHF.R.U32.HI R0, RZ, R10, R7 ;  /* 0x0000000aff007219 */ /* 0x004fe20000011607 */
[----:B------:R-:W-:Y:S01]  /*e4d0*/  IMAD.MOV.U32 R2, RZ, RZ, R19 ;  /* 0x000000ffff027224 */ /* 0x000fe200078e0013 */
[----:B------:R-:W-:Y:S01]  /*e4e0*/  IADD3 R5, P0, RZ, -R24, RZ ;  /* 0x80000018ff057210 */ /* 0x000fe20007f1e0ff */
[----:B------:R-:W-:Y:S01]  /*e4f0*/  IMAD.MOV R15, RZ, RZ, -R15 ;  /* 0x000000ffff0f7224 */ /* 0x000fe200078e0a0f */
[----:B------:R-:W-:Y:S01]  /*e500*/  ULDC UR6, c[0x0][0x154] ;  /* 0x0000550000067ab9 */ /* 0x000fe20000000800 */
[----:B------:R-:W-:Y:S02]  /*e510*/  IMAD.MOV.U32 R7, RZ, RZ, 0x1 ;  /* 0x00000001ff077424 */ /* 0x000fe400078e00ff */
[----:B------:R-:W1:Y:S01]  /*e520*/  LDC R4, c[0x0][0x618] ;  /* 0x00018600ff047b82 */ /* 0x000e620000000800 */
[----:B------:R-:W-:-:S02]  /*e530*/  IMAD.X R3, RZ, RZ, ~R0, P0 ;  /* 0x000000ffff037224 */ /* 0x000fc400000e0e00 */
[----:B------:R-:W-:Y:S02]  /*e540*/  IMAD R15, R17, R15, R14 ;  /* 0x0000000f110f7224 */ /* 0x000fe400078e020e */
[-C--:B------:R-:W-:Y:S02]  /*e550*/  IMAD R0, R3, R12.reuse, RZ ;  /* 0x0000000c03007224 */ /* 0x080fe400078e02ff */
[----:B------:R-:W-:Y:S01]  /*e560*/  IMAD.MOV.U32 R3, RZ, RZ, R22 ;  /* 0x000000ffff037224 */ /* 0x000fe200078e0016 */
[----:B------:R-:W2:Y:S01]  /*e570*/  LDC R6, c[0x0][0x608] ;  /* 0x00018200ff067b82 */ /* 0x000ea20000000800 */
[----:B------:R-:W-:-:S04]  /*e580*/  IMAD.WIDE.U32 R2, R5, R12, R2 ;  /* 0x0000000c05027225 */ /* 0x000fc800078e0002 */
[----:B------:R-:W-:-:S03]  /*e590*/  IMAD R5, R5, R13, R0 ;  /* 0x0000000d05057224 */ /* 0x000fc600078e0200 */
[----:B------:R-:W5:Y:S01]  /*e5a0*/  LDC R18, c[0x0][0x658] ;  /* 0x00019600ff127b82 */ /* 0x000f620000000800 */
[----:B------:R-:W-:Y:S01]  /*e5b0*/  I2FP.F32.U32 R0, R16 ;  /* 0x0000001000007245 */ /* 0x000fe20000201000 */
[----:B------:R-:W-:Y:S01]  /*e5c0*/  IMAD.IADD R3, R3, 0x1, R5 ;  /* 0x0000000103037824 */ /* 0x000fe200078e0205 */
[----:B0-----:R-:W-:Y:S01]  /*e5d0*/  ISETP.NE.U32.AND P0, PT, R20, RZ, PT ;  /* 0x000000ff1400720c */ /* 0x001fe20003f05070 */
[----:B------:R-:W-:Y:S02]  /*e5e0*/  IMAD.MOV.U32 R5, RZ, RZ, -0x1 ;  /* 0xffffffffff057424 */ /* 0x000fe400078e00ff */
[----:B------:R-:W-:Y:S02]  /*e5f0*/  FMUL R0, R0, UR6 ;  /* 0x0000000600007c20 */ /* 0x000fe40008400000 */
[----:B------:R-:W0:Y:S01]  /*e600*/  LDC R13, c[0x0][0x148] ;  /* 0x00005200ff0d7b82 */ /* 0x000e220000000800 */
[----:B-1----:R-:W-:Y:S01]  /*e610*/  SHF.R.U64 R10, R2, R4, R3 ;  /* 0x00000004020a7219 */ /* 0x002fe20000001203 */
[----:B------:R1:W0:Y:S01]  /*e620*/  F2I.U32.TRUNC.NTZ R12, R0 ;  /* 0x00000000000c7305 */ /* 0x000222000020f000 */
[----:B------:R-:W-:-:S02]  /*e630*/  ISETP.NE.AND.EX P0, PT, R21, RZ, PT, P0 ;  /* 0x000000ff1500720c */ /* 0x000fc40003f05300 */
[----:B------:R-:W-:-:S03]  /*e640*/  SHF.R.U32.HI R3, RZ, R4, R3 ;  /* 0x00000004ff037219 */ /* 0x000fc60000011603 */
[----:B------:R-:W0:Y:S01]  /*e650*/  LDC R14, c[0x0][0x600] ;  /* 0x00018000ff0e7b82 */ /* 0x000e220000000800 */
[-CC-:B--2---:R-:W-:Y:S02]  /*e660*/  SHF.R.U64 R8, R10, R6.reuse, R3.reuse ;  /* 0x000000060a087219 */ /* 0x184fe40000001203 */
[----:B------:R-:W-:-:S05]  /*e670*/  SHF.R.U32.HI R3, RZ, R6, R3 ;  /* 0x00000006ff037219 */ /* 0x000fca0000011603 */
[----:B------:R-:W2:Y:S01]  /*e680*/  LDC R19, c[0x0][0x648] ;  /* 0x00019200ff137b82 */ /* 0x000ea20000000800 */
[-CC-:B-----5:R-:W-:Y:S02]  /*e690*/  SHF.R.U64 R11, R8, R18.reuse, R3.reuse ;  /* 0x00000012080b7219 */ /* 0x1a0fe40000001203 */
[-C--:B------:R-:W-:Y:S02]  /*e6a0*/  SHF.L.U32 R5, R5, R18.reuse, RZ ;  /* 0x0000001205057219 */ /* 0x080fe400000006ff */
[-C--:B------:R-:W-:Y:S01]  /*e6b0*/  SHF.R.U32.HI R3, RZ, R18.reuse, R3 ;  /* 0x00000012ff037219 */ /* 0x080fe20000011603 */
[----:B------:R-:W-:Y:S01]  /*e6c0*/  IMAD.MOV.U32 R2, RZ, RZ, R11 ;  /* 0x000000ffff027224 */ /* 0x000fe200078e000b */
[----:B------:R-:W-:Y:S01]  /*e6d0*/  SHF.L.U32 R40, R7, R18, RZ ;  /* 0x0000001207287219 */ /* 0x000fe200000006ff */
[----:B------:R-:W0:Y:S01]  /*e6e0*/  LDC R22, c[0x0][0x638] ;  /* 0x00018e00ff167b82 */ /* 0x000e220000000800 */
[----:B------:R-:W-:-:S07]  /*e6f0*/  LOP3.LUT R17, RZ, R5, RZ, 0x33, !PT ;  /* 0x00000005ff117212 */ /* 0x000fce00078e33ff */
[----:B------:R-:W0:Y:S01]  /*e700*/  LDC R23, c[0x0][0x610] ;  /* 0x00018400ff177b82 */ /* 0x000e220000000800 */
[----:B-1----:R-:W-:Y:S05]  /*e710*/  @!P0 BRA `(.L_x_292) ;  /* 0x0000000000288947 */ /* 0x002fea0003800000 */
        /* <DEDUP_REMOVED lines=10> */
.L_x_292:
[----:B--2---:R-:W-:Y:S01]  /*e7c0*/  SHF.R.U64 R0, R2, R19, R3 ;  /* 0x0000001302007219 */ /* 0x004fe20000001203 */
[----:B0-----:R-:W-:Y:S01]  /*e7d0*/  VIADD R3, R14, 0xffffffff ;  /* 0xffffffff0e037836 */ /* 0x001fe20000000000 */
[----:B------:R-:W-:Y:S01]  /*e7e0*/  LOP3.LUT R5, R8, R17, RZ, 0xc0, !PT ;  /* 0x0000001108057212 */ /* 0x000fe200078ec0ff */
[----:B------:R-:W-:Y:S01]  /*e7f0*/  IMAD.MOV R12, RZ, RZ, -R12 ;  /* 0x000000ffff0c7224 */ /* 0x000fe200078e0a0c */
[----:B------:R-:W-:Y:S01]  /*e800*/  R2UR UR22, R24 ;  /* 0x00000000181672ca */ /* 0x000fe200000e0000 */
[----:B------:R-:W-:Y:S01]  /*e810*/  IMAD.MOV R2, RZ, RZ, -R0 ;  /* 0x000000ffff027224 */ /* 0x000fe200078e0a00 */
[----:B------:R-:W-:Y:S01]  /*e820*/  LOP3.LUT R3, R10, R3, RZ, 0xc0, !PT ;  /* 0x000000030a037212 */ /* 0x000fe200078ec0ff */
[----:B------:R-:W-:Y:S02]  /*e830*/  IMAD R40, R40, R0, R5 ;  /* 0x0000000028287224 */ /* 0x000fe400078e0205 */
[----:B------:R-:W-:Y:S02]  /*e840*/  @P4 IMAD R15, R13, R12, R16 ;  /* 0x0000000c0d0f4224 */ /* 0x000fe400078e0210 */
[----:B------:R-:W-:-:S02]  /*e850*/  IMAD R0, R2, R22, R11 ;  /* 0x0000001602007224 */ /* 0x000fc400078e020b */
[----:B------:R-:W-:Y:S02]  /*e860*/  IMAD R40, R40, R23, R15 ;  /* 0x0000001728287224 */ /* 0x000fe400078e020f */
[----:B------:R-:W-:Y:S02]  /*e870*/  IMAD R3, R0, R14, R3 ;  /* 0x0000000e00037224 */ /* 0x000fe400078e0203 */
[----:B------:R-:W-:-:S03]  /*e880*/  IMAD.MOV.U32 R0, RZ, RZ, 0x1 ;  /* 0x00000001ff007424 */ /* 0x000fc600078e00ff */
[----:B------:R-:W-:Y:S02]  /*e890*/  SEL R2, R3, R40, !P4 ;  /* 0x0000002803027207 */ /* 0x000fe40006000000 */
[----:B------:R-:W-:-:S03]  /*e8a0*/  SEL R40, R40, R3, !P4 ;  /* 0x0000000328287207 */ /* 0x000fc60006000000 */
[----:B------:R2:W-:Y:S04]  /*e8b0*/  STL [R1+0x80], R2 ;  /* 0x0000800201007387 */ /* 0x0005e80000100800 */
.L_x_290:
[----:B------:R-:W-:Y:S01]  /*e8c0*/  UIADD3 UR5, UR12, UR5, URZ ;  /* 0x000000050c057290 */ /* 0x000fe2000fffe03f */
[----:B------:R0:W-:Y:S01]  /*e8d0*/  STL [R1+0x84], R40 ;  /* 0x0000842801007387 */ /* 0x0001e20000100800 */
[----:B------:R-:W-:Y:S02]  /*e8e0*/  LOP3.LUT P0, RZ, R0, 0xff, RZ, 0xc0, !PT ;  /* 0x000000ff00ff7812 */ /* 0x000fe4000780c0ff */
[----:B------:R-:W-:Y:S02]  /*e8f0*/  USHF.R.U32.HI UR6, URZ, 0x2, UR5 ;  /* 0x000000023f067899 */ /* 0x000fe40008011605 */
[----:B------:R-:W-:Y:S02]  /*e900*/  UISETP.GT.U32.AND UP1, UPT, UR5, 0x3, UPT ;  /* 0x000000030500788c */ /* 0x000fe4000bf24070 */
[----:B------:R-:W-:Y:S02]  /*e910*/  ULOP3.LUT UR6, UR6, 0x1, URZ, 0xc0, !UPT ;  /* 0x0000000106067892 */ /* 0x000fe4000f8ec03f */
[----:B------:R-:W-:-:S02]  /*e920*/  UISETP.LT.U32.AND UP1, UPT, UR12, 0x4, UP1 ;  /* 0x000000040c00788c */ /* 0x000fc40008f21070 */
[----:B------:R-:W-:Y:S02]  /*e930*/  UISETP.NE.U32.AND UP0, UPT, UR6, 0x1, UPT ;  /* 0x000000010600788c */ /* 0x000fe4000bf05070 */
[----:B------:R-:W-:Y:S02]  /*e940*/  USEL UR7, URZ, 0x1, !UP1 ;  /* 0x000000013f077887 */ /* 0x000fe4000c800000 */
[----:B------:R-:W-:Y:S02]  /*e950*/  UISETP.GT.U32.AND UP0, UPT, UR12, 0x3, !UP0 ;  /* 0x000000030c00788c */ /* 0x000fe4000c704070 */
[----:B------:R-:W-:Y:S02]  /*e960*/  ULOP3.LUT UR5, UR5, 0x3, URZ, 0xc0, !UPT ;  /* 0x0000000305057892 */ /* 0x000fe4000f8ec03f */
[----:B------:R-:W-:-:S04]  /*e970*/  USEL UR6, URZ, 0x1, !UP0 ;  /* 0x000000013f067887 */ /* 0x000fc8000c000000 */
[----:B------:R-:W-:Y:S01]  /*e980*/  ULOP3.LUT UR4, UR6, UR4, UR7, 0x96, !UPT ;  /* 0x0000000406047292 */ /* 0x000fe2000f8e9607 */
[----:B0-----:R-:W-:Y:S11]  /*e990*/  @P0 BRA `(.L_x_293) ;  /* 0xffffff2400a00947 */ /* 0x001ff6000383ffff */
[----:B------:R-:W-:Y:S05]  /*e9a0*/  EXIT ;  /* 0x000000000000794d */ /* 0x000fea0003800000 */
.L_x_3:
[----:B------:R-:W2:Y:S01]  /*e9b0*/  LDL R16, [R1+0x7c] ;  /* 0x00007c0001107983 */ /* 0x000ea20000100800 */
[----:B------:R-:W-:-:S03]  /*e9c0*/  ULDC.64 UR4, c[0x0][0x650] ;  /* 0x0001940000047ab9 */ /* 0x000fc60000000a00 */
[----:B------:R-:W3:Y:S01]  /*e9d0*/  LDL R17, [R1+0x78] ;  /* 0x0000780001117983 */ /* 0x000ee20000100800 */
[----:B------:R-:W-:Y:S01]  /*e9e0*/  PRMT R4, RZ, 0x7610, R4 ;  /* 0x00007610ff047816 */ /* 0x000fe20000000004 */
[----:B------:R-:W-:Y:S02]  /*e9f0*/  IMAD.MOV.U32 R5, RZ, RZ, -0x1 ;  /* 0xffffffffff057424 */ /* 0x000fe400078e00ff */
[----:B------:R-:W-:Y:S02]  /*ea00*/  IMAD.MOV.U32 R6, RZ, RZ, -0x1 ;  /* 0xffffffffff067424 */ /* 0x000fe400078e00ff */
[----:B------:R-:W-:Y:S01]  /*ea10*/  IMAD.MOV.U32 R11, RZ, RZ, -0x1 ;  /* 0xffffffffff0b7424 */ /* 0x000fe200078e00ff */
[----:B--2---:R-:W-:-:S04]  /*ea20*/  ISETP.GE.U32.AND P0, PT, R16, UR4, PT ;  /* 0x0000000410007c0c */ /* 0x004fc8000bf06070 */
[----:B---3--:R-:W-:-:S13]  /*ea30*/  ISETP.GE.U32.AND.EX P0, PT, R17, UR5, PT, P0 ;  /* 0x0000000511007c0c */ /* 0x008fda000bf06100 */
[----:B------:R-:W-:Y:S05]  /*ea40*/  @P0 BRA `(.L_x_294) ;  /* 0x00000004005c0947 */ /* 0x000fea0003800000 */
        /* <DEDUP_REMOVED lines=18> */
.L_x_295:
[-CC-:B------:R-:W-:Y:S01]  /*eb70*/  SHF.R.U64 R11, R8, R12.reuse, R9.reuse ;  /* 0x0000000c080b7219 */ /* 0x180fe20000001209 */
[----:B------:R-:W0:Y:S01]  /*eb80*/  LDC.64 R20, c[0x0][0x640] ;  /* 0x00019000ff147b82 */ /* 0x000e220000000a00 */
[----:B------:R-:W-:Y:S01]  /*eb90*/  SHF.R.U32.HI R3, RZ, R12, R9 ;  /* 0x0000000cff037219 */ /* 0x000fe20000011609 */
[----:B------:R-:W-:Y:S01]  /*eba0*/  ULDC UR4, c[0x0][0x150] ;  /* 0x0000540000047ab9 */ /* 0x000fe20000000800 */
[----:B------:R-:W-:Y:S01]  /*ebb0*/  IADD3 R7, P0, RZ, -R11, RZ ;  /* 0x8000000bff077210 */ /* 0x000fe20007f1e0ff */
[----:B------:R-:W-:Y:S01]  /*ebc0*/  IMAD.MOV.U32 R4, RZ, RZ, R16 ;  /* 0x000000ffff047224 */ /* 0x000fe200078e0010 */
[----:B------:R-:W-:Y:S01]  /*ebd0*/  I2FP.F32.U32 R6, R2 ;  /* 0x0000000200067245 */ /* 0x000fe20000201000 */
[----:B------:R-:W-:Y:S02]  /*ebe0*/  IMAD.MOV.U32 R5, RZ, RZ, R17 ;  /* 0x000000ffff057224 */ /* 0x000fe400078e0011 */
[----:B------:R-:W1:Y:S01]  /*ebf0*/  LDC R10, c[0x0][0x618] ;  /* 0x00018600ff0a7b82 */ /* 0x000e620000000800 */
[----:B------:R-:W-:-:S02]  /*ec00*/  IMAD.X R3, RZ, RZ, ~R3, P0 ;  /* 0x000000ffff037224 */ /* 0x000fc400000e0e03 */
[----:B------:R-:W-:Y:S01]  /*ec10*/  FMUL R9, R6, UR4 ;  /* 0x0000000406097c20 */ /* 0x000fe20008400000 */
[----:B------:R-:W-:Y:S01]  /*ec20*/  IMAD.WIDE.U32 R4, R7, R14, R4 ;  /* 0x0000000e07047225 */ /* 0x000fe200078e0004 */
[----:B------:R-:W-:-:S03]  /*ec30*/  ULDC UR4, c[0x0][0x154] ;  /* 0x0000550000047ab9 */ /* 0x000fc60000000800 */
[----:B------:R-:W-:Y:S01]  /*ec40*/  IMAD R6, R3, R14, RZ ;  /* 0x0000000e03067224 */ /* 0x000fe200078e02ff */
[----:B------:R-:W2:Y:S01]  /*ec50*/  LDC R13, c[0x0][0x144] ;  /* 0x00005100ff0d7b82 */ /* 0x000ea20000000800 */
[----:B------:R-:W3:Y:S02]  /*ec60*/  F2I.U32.TRUNC.NTZ R9, R9 ;  /* 0x0000000900097305 */ /* 0x000ee4000020f000 */
[----:B------:R-:W-:Y:S02]  /*ec70*/  IMAD R3, R7, R15, R6 ;  /* 0x0000000f07037224 */ /* 0x000fe400078e0206 */
[----:B------:R-:W-:Y:S02]  /*ec80*/  IMAD.MOV.U32 R6, RZ, RZ, -0x1 ;  /* 0xffffffffff067424 */ /* 0x000fe400078e00ff */
[----:B------:R-:W-:Y:S01]  /*ec90*/  IMAD.IADD R3, R5, 0x1, R3 ;  /* 0x0000000105037824 */ /* 0x000fe200078e0203 */
[----:B------:R-:W4:Y:S01]  /*eca0*/  LDC R12, c[0x0][0x608] ;  /* 0x00018200ff0c7b82 */ /* 0x000f220000000800 */
[----:B------:R-:W-:-:S02]  /*ecb0*/  I2FP.F32.U32 R5, R0 ;  /* 0x0000000000057245 */ /* 0x000fc40000201000 */
[----:B0-----:R-:W-:-:S03]  /*ecc0*/  ISETP.NE.U32.AND P0, PT, R20, RZ, PT ;  /* 0x000000ff1400720c */ /* 0x001fc60003f05070 */
[----:B------:R-:W-:Y:S01]  /*ecd0*/  FMUL R5, R5, UR4 ;  /* 0x0000000405057c20 */ /* 0x000fe20008400000 */
[----:B------:R-:W-:Y:S01]  /*ece0*/  ISETP.NE.AND.EX P0, PT, R21, RZ, PT, P0 ;  /* 0x000000ff1500720c */ /* 0x000fe20003f05300 */
[----:B------:R-:W0:Y:S01]  /*ecf0*/  LDC R7, c[0x0][0x658] ;  /* 0x00019600ff077b82 */ /* 0x000e220000000800 */
[-C--:B-1----:R-:W-:Y:S01]  /*ed00*/  SHF.R.U64 R8, R4, R10.reuse, R3 ;  /* 0x0000000a04087219 */ /* 0x082fe20000001203 */
[----:B---3--:R-:W-:Y:S01]  /*ed10*/  IMAD.MOV R4, RZ, RZ, -R9 ;  /* 0x000000ffff047224 */ /* 0x008fe200078e0a09 */
[----:B------:R-:W-:Y:S02]  /*ed20*/  SHF.R.U32.HI R3, RZ, R10, R3 ;  /* 0x0000000aff037219 */ /* 0x000fe40000011603 */
[----:B------:R1:W3:Y:S03]  /*ed30*/  F2I.U32.TRUNC.NTZ R10, R5 ;  /* 0x00000005000a7305 */ /* 0x0002e6000020f000 */
[----:B------:R-:W1:Y:S01]  /*ed40*/  LDC R17, c[0x0][0x148] ;  /* 0x00005200ff117b82 */ /* 0x000e620000000800 */
[----:B--2---:R-:W-:-:S02]  /*ed50*/  IMAD R19, R13, R4, R2 ;  /* 0x000000040d137224 */ /* 0x004fc400078e0202 */
[----:B------:R-:W-:-:S05]  /*ed60*/  IMAD.MOV.U32 R4, RZ, RZ, 0x1 ;  /* 0x00000001ff047424 */ /* 0x000fca00078e00ff */
[----:B------:R-:W2:Y:S01]  /*ed70*/  LDC R14, c[0x0][0x600] ;  /* 0x00018000ff0e7b82 */ /* 0x000ea20000000800 */
[-CC-:B----4-:R-:W-:Y:S02]  /*ed80*/  SHF.R.U64 R13, R8, R12.reuse, R3.reuse ;  /* 0x0000000c080d7219 */ /* 0x190fe40000001203 */
[----:B------:R-:W-:-:S05]  /*ed90*/  SHF.R.U32.HI R2, RZ, R12, R3 ;  /* 0x0000000cff027219 */ /* 0x000fca0000011603 */
[----:B------:R-:W4:Y:S01]  /*eda0*/  LDC R16, c[0x0][0x648] ;  /* 0x00019200ff107b82 */ /* 0x000f220000000800 */
[-CC-:B0-----:R-:W-:Y:S02]  /*edb0*/  SHF.R.U64 R15, R13, R7.reuse, R2.reuse ;  /* 0x000000070d0f7219 */ /* 0x181fe40000001202 */
[-C--:B------:R-:W-:Y:S02]  /*edc0*/  SHF.L.U32 R6, R6, R7.reuse, RZ ;  /* 0x0000000706067219 */ /* 0x080fe400000006ff */
[-C--:B------:R-:W-:Y:S01]  /*edd0*/  SHF.R.U32.HI R3, RZ, R7.reuse, R2 ;  /* 0x00000007ff037219 */ /* 0x080fe20000011602 */
[----:B------:R-:W-:Y:S01]  /*ede0*/  IMAD.MOV.U32 R2, RZ, RZ, R15 ;  /* 0x000000ffff027224 */ /* 0x000fe200078e000f */
[----:B------:R-:W-:Y:S01]  /*edf0*/  SHF.L.U32 R12, R4, R7, RZ ;  /* 0x00000007040c7219 */ /* 0x000fe200000006ff */
[----:B------:R-:W0:Y:S01]  /*ee00*/  LDC R18, c[0x0][0x638] ;  /* 0x00018e00ff127b82 */ /* 0x000e220000000800 */
[----:B------:R-:W-:-:S07]  /*ee10*/  LOP3.LUT R22, RZ, R6, RZ, 0x33, !PT ;  /* 0x00000006ff167212 */ /* 0x000fce00078e33ff */
        /* <DEDUP_REMOVED lines=12> */
.L_x_296:
[----:B----4-:R-:W-:Y:S01]  /*eee0*/  SHF.R.U64 R3, R2, R16, R3 ;  /* 0x0000001002037219 */ /* 0x010fe20000001203 */
[----:B--2---:R-:W-:Y:S01]  /*eef0*/  VIADD R5, R14, 0xffffffff ;  /* 0xffffffff0e057836 */ /* 0x004fe20000000000 */
[----:B------:R-:W-:Y:S01]  /*ef00*/  LOP3.LUT R2, R13, R22, RZ, 0xc0, !PT ;  /* 0x000000160d027212 */ /* 0x000fe200078ec0ff */
[----:B------:R-:W-:Y:S02]  /*ef10*/  IMAD.MOV R10, RZ, RZ, -R10 ;  /* 0x000000ffff0a7224 */ /* 0x000fe400078e0a0a */
[----:B------:R-:W-:Y:S02]  /*ef20*/  IMAD.MOV R4, RZ, RZ, -R3 ;  /* 0x000000ffff047224 */ /* 0x000fe400078e0a03 */
[----:B------:R-:W-:Y:S01]  /*ef30*/  IMAD R2, R12, R3, R2 ;  /* 0x000000030c027224 */ /* 0x000fe200078e0202 */
[----:B------:R-:W-:Y:S01]  /*ef40*/  LOP3.LUT R3, R8, R5, RZ, 0xc0, !PT ;  /* 0x0000000508037212 */ /* 0x000fe200078ec0ff */
[----:B------:R-:W-:Y:S02]  /*ef50*/  @P4 IMAD R19, R17, R10, R0 ;  /* 0x0000000a11134224 */ /* 0x000fe400078e0200 */
[----:B0-----:R-:W-:-:S02]  /*ef60*/  IMAD R0, R4, R18, R15 ;  /* 0x0000001204007224 */ /* 0x001fc400078e020f */
[----:B------:R-:W-:Y:S02]  /*ef70*/  IMAD R5, R2, R23, R19 ;  /* 0x0000001702057224 */ /* 0x000fe400078e0213 */
[----:B------:R-:W-:Y:S02]  /*ef80*/  IMAD R0, R0, R14, R3 ;  /* 0x0000000e00007224 */ /* 0x000fe400078e0203 */
[----:B------:R-:W-:-:S03]  /*ef90*/  IMAD.MOV.U32 R4, RZ, RZ, 0x1 ;  /* 0x00000001ff047424 */ /* 0x000fc600078e00ff */
[----:B------:R-:W-:Y:S02]  /*efa0*/  SEL R6, R0, R5, !P4 ;  /* 0x0000000500067207 */ /* 0x000fe40006000000 */
[----:B------:R-:W-:-:S07]  /*efb0*/  SEL R5, R5, R0, !P4 ;  /* 0x0000000005057207 */ /* 0x000fce0006000000 */
.L_x_294:
[----:B------:R-:W-:-:S08]  /*efc0*/  NOP ;  /* 0x0000000000007918 */ /* 0x000fd00000000000 */
[----:B------:R-:W0:-:S00]  /*efd0*/  USETMAXREG.DEALLOC.CTAPOOL 0x28 ;  /* 0x00000028000079c8 */ /* 0x000e0000080e0500 */
[----:B------:R-:W-:-:S13]  /*efe0*/  ISETP.NE.AND P0, PT, RZ, UR8, PT ;  /* 0x00000008ff007c0c */ /* 0x000fda000bf05270 */
[----:B------:R-:W-:Y:S05]  /*eff0*/  @P0 EXIT ;  /* 0x000000000000094d */ /* 0x000fea0003800000 */
[----:B0-----:R-:W-:Y:S01]  /*f000*/  LOP3.LUT P0, RZ, R4, 0xff, RZ, 0xc0, !PT ;  /* 0x000000ff04ff7812 */ /* 0x001fe2000780c0ff */
[----:B------:R-:W-:Y:S02]  /*f010*/  IMAD.MOV.U32 R0, RZ, RZ, 0x1 ;  /* 0x00000001ff007424 */ /* 0x000fe400078e00ff */
[----:B------:R-:W-:-:S10]  /*f020*/  IMAD.MOV.U32 R8, RZ, RZ, RZ ;  /* 0x000000ffff087224 */ /* 0x000fd400078e00ff */
[----:B------:R-:W-:Y:S05]  /*f030*/  @!P0 BRA `(.L_x_297) ;  /* 0x0000000c00548947 */ /* 0x000fea0003800000 */
[----:B------:R-:W0:Y:S01]  /*f040*/  S2R R2, SR_TID.X ;  /* 0x0000000000027919 */ /* 0x000e220000002100 */
[----:B------:R-:W-:Y:S01]  /*f050*/  ULDC UR4, c[0x0][0x28c] ;  /* 0x0000a30000047ab9 */ /* 0x000fe20000000800 */
[----:B------:R-:W-:Y:S01]  /*f060*/  ULDC UR6, c[0x0][0x658] ;  /* 0x0001960000067ab9 */ /* 0x000fe20000000800 */
[----:B------:R-:W-:Y:S01]  /*f070*/  UIADD3 UR10, UR4, 0x1f, URZ ;  /* 0x0000001f040a7890 */ /* 0x000fe2000fffe03f */
[----:B------:R-:W-:Y:S01]  /*f080*/  BSSY B0, `(.L_x_297) ;  /* 0x00000d0000007945 */ /* 0x000fe20003800000 */
[----:B------:R-:W-:Y:S01]  /*f090*/  UMOV UR7, 0xffffffff ;  /* 0xffffffff00077882 */ /* 0x000fe20000000000 */
[----:B------:R-:W-:Y:S01]  /*f0a0*/  ULDC UR5, c[0x0][0x600] ;  /* 0x0001800000057ab9 */ /* 0x000fe20000000800 */
[----:B------:R-:W-:Y:S01]  /*f0b0*/  UMOV UR9, 0x1 ;  /* 0x0000000100097882 */ /* 0x000fe20000000000 */
[----:B------:R-:W-:Y:S01]  /*f0c0*/  USHF.L.U32 UR7, UR7, UR6, URZ ;  /* 0x0000000607077299 */ /* 0x000fe2000800063f */
[----:B------:R-:W-:Y:S01]  /*f0d0*/  IMAD.MOV.U32 R9, RZ, RZ, 0x1 ;  /* 0x00000001ff097424 */ /* 0x000fe200078e00ff */
[----:B------:R-:W-:Y:S01]  /*f0e0*/  UIADD3 UR4, UR5, -0x1, URZ ;  /* 0xffffffff05047890 */ /* 0x000fe2000fffe03f */
[----:B------:R-:W-:Y:S01]  /*f0f0*/  IMAD.MOV.U32 R0, RZ, RZ, 0x1 ;  /* 0x00000001ff007424 */ /* 0x000fe200078e00ff */
[----:B------:R-:W-:Y:S01]  /*f100*/  USHF.R.S32.HI UR11, URZ, 0x1f, UR10 ;  /* 0x0000001f3f0b7899 */ /* 0x000fe2000801140a */
[----:B------:R-:W-:Y:S01]  /*f110*/  IMAD.MOV.U32 R8, RZ, RZ, RZ ;  /* 0x000000ffff087224 */ /* 0x000fe200078e00ff */
[----:B------:R-:W-:Y:S01]  /*f120*/  ULDC UR8, c[0x0][0xc] ;  /* 0x0000030000087ab9 */ /* 0x000fe20000000800 */
[----:B------:R-:W-:-:S02]  /*f130*/  USHF.L.U32 UR5, UR9, UR6, URZ ;  /* 0x0000000609057299 */ /* 0x000fc4000800063f */
[----:B------:R-:W-:Y:S01]  /*f140*/  ULEA.HI UR11, UR11, UR10, URZ, 0x5 ;  /* 0x0000000a0b0b7291 */ /* 0x000fe2000f8f283f */
[----:B------:R-:W-:Y:S01]  /*f150*/  ULDC UR9, c[0x0][0x10] ;  /* 0x0000040000097ab9 */ /* 0x000fe20000000800 */
[----:B------:R-:W-:Y:S02]  /*f160*/  ULOP3.LUT UR6, URZ, UR7, URZ, 0x33, !UPT ;  /* 0x000000073f067292 */ /* 0x000fe4000f8e333f */
[----:B------:R-:W-:Y:S01]  /*f170*/  UIMAD.WIDE.U32 UR8, UR8, UR9, URZ ;  /* 0x00000009080872a5 */ /* 0x000fe2000f8e003f */
[----:B------:R-:W-:Y:S01]  /*f180*/  ULDC UR7, c[0x0][0x14] ;  /* 0x0000050000077ab9 */ /* 0x000fe20000000800 */
[----:B------:R-:W-:Y:S02]  /*f190*/  USHF.R.S32.HI UR20, URZ, 0x5, UR11 ;  /* 0x000000053f147899 */ /* 0x000fe4000801140b */
[----:B------:R-:W-:Y:S02]  /*f1a0*/  UIMAD.WIDE.U32 UR22, UR8, UR7, URZ ;  /* 0x00000007081672a5 */ /* 0x000fe4000f8e003f */
[----:B------:R-:W-:-:S02]  /*f1b0*/  UIMAD UR18, UR9, UR7, URZ ;  /* 0x00000007091272a4 */ /* 0x000fc4000f8e023f */
[----:B------:R-:W-:Y:S01]  /*f1c0*/  ULOP3.LUT UR26, UR13, 0x2, URZ, 0xfc, !UPT ;  /* 0x000000020d1a7892 */ /* 0x000fe2000f8efc3f */
[C---:B0-----:R-:W-:Y:S01]  /*f1d0*/  LOP3.LUT P3, RZ, R2.reuse, 0x7f, RZ, 0xc0, !PT ;  /* 0x0000007f02ff7812 */ /* 0x041fe2000786c0ff */
[----:B------:R-:W-:Y:S01]  /*f1e0*/  UIADD3 UR18, UR23, UR18, URZ ;  /* 0x0000001217127290 */ /* 0x000fe2000fffe03f */
[----:B------:R-:W-:Y:S01]  /*f1f0*/  LOP3.LUT P0, RZ, R2, 0x1f, RZ, 0xc0, !PT ;  /* 0x0000001f02ff7812 */ /* 0x000fe2000780c0ff */
[----:B------:R-:W-:Y:S01]  /*f200*/  UIADD3 UR27, UR20, 0x1, URZ ;  /* 0x00000001141b7890 */ /* 0x000fe2000fffe03f */
[----:B------:R-:W-:Y:S02]  /*f210*/  ULDC.64 UR24, c[0x0][0x198] ;  /* 0x0000660000187ab9 */ /* 0x000fe40000000a00 */
[----:B------:R-:W-:-:S13]  /*f220*/  PLOP3.LUT P0, PT, P0, P3, PT, 0x8a, 0x0 ;  /* 0x000000000000781c */ /* 0x000fda0000707172 */
.L_x_309:
[----:B------:R-:W-:-:S03]  /*f230*/  UMOV UR7, 0xffffffff ;  /* 0xffffffff00077882 */ /* 0x000fc60000000000 */
[----:B------:R-:W-:Y:S05]  /*f240*/  BRA.DIV UR7, `(.L_x_298) ;  /* 0x0000000e07cc7947 */ /* 0x000fea000b800000 */
[----:B------:R-:W-:-:S13]  /*f250*/  ELECT P1, URZ, PT ;  /* 0x00000000003f782f */ /* 0x000fda0003820000 */
.L_x_320:
[----:B------:R-:W0:Y:S01]  /*f260*/  LDC R2, c[0x0][0x28c] ;  /* 0x0000a300ff027b82 */ /* 0x000e220000000800 */
[----:B------:R-:W-:Y:S01]  /*f270*/  BSSY B1, `(.L_x_299) ;  /* 0x0000038000017945 */ /* 0x000fe20003800000 */
[----:B0-----:R-:W-:-:S13]  /*f280*/  ISETP.LT.OR P1, PT, R2, 0x1, !P1 ;  /* 0x000000010200780c */ /* 0x001fda0004f21670 */
[----:B------:R-:W-:Y:S05]  /*f290*/  @P1 BRA `(.L_x_300) ;  /* 0x0000000000d41947 */ /* 0x000fea0003800000 */
[----:B------:R-:W-:Y:S02]  /*f2a0*/  IMAD.SHL.U32 R6, R6, 0x80, RZ ;  /* 0x0000008006067824 */ /* 0x000fe400078e00ff */
[----:B------:R-:W-:Y:S02]  /*f2b0*/  IMAD.SHL.U32 R7, R5, 0x100, RZ ;  /* 0x0000010005077824 */ /* 0x000fe400078e00ff */
[----:B------:R-:W-:Y:S02]  /*f2c0*/  IMAD.MOV.U32 R12, RZ, RZ, RZ ;  /* 0x000000ffff0c7224 */ /* 0x000fe400078e00ff */
[----:B------:R-:W-:Y:S02]  /*f2d0*/  IMAD.U32 R14, RZ, RZ, UR27 ;  /* 0x0000001bff0e7e24 */ /* 0x000fe4000f8e00ff */
[----:B------:R-:W-:Y:S02]  /*f2e0*/  IMAD.MOV.U32 R2, RZ, RZ, R0 ;  /* 0x000000ffff027224 */ /* 0x000fe400078e0000 */
[----:B------:R-:W-:-:S07]  /*f2f0*/  IMAD.MOV.U32 R3, RZ, RZ, R8 ;  /* 0x000000ffff037224 */ /* 0x000fce00078e0008 */
.L_x_304:
[----:B------:R-:W0:Y:S01]  /*f300*/  S2R R5, SR_CgaCtaId ;  /* 0x0000000000057919 */ /* 0x000e220000008800 */
[----:B------:R-:W-:-:S04]  /*f310*/  MOV R4, 0x400 ;  /* 0x0000040000047802 */ /* 0x000fc80000000f00 */
[----:B0-----:R-:W-:Y:S02]  /*f320*/  LEA R10, R5, R4, 0x18 ;  /* 0x00000004050a7211 */ /* 0x001fe400078ec0ff */
[----:B------:R-:W-:Y:S01]  /*f330*/  SHF.L.U32 R4, R2, 0x1f, RZ ;  /* 0x0000001f02047819 */ /* 0x000fe200000006ff */
[----:B------:R-:W0:Y:S02]  /*f340*/  @!P3 LDC R5, c[0x0][0x500] ;  /* 0x00014000ff05bb82 */ /* 0x000e240000000800 */
[----:B------:R-:W-:-:S04]  /*f350*/  IMAD R13, R3, 0x8, R10 ;  /* 0x00000008030d7824 */ /* 0x000fc800078e020a */
[----:B------:R-:W1:Y:S02]  /*f360*/  SYNCS.PHASECHK.TRANS64.TRYWAIT P1, [R13+URZ+0x20], R4 ;  /* 0x000020040d0075a7 */ /* 0x000e64000802017f */
[----:B-1----:R-:W-:Y:S05]  /*f370*/  @!P1 BRA `(.L_x_301) ;  /* 0x0000000c00a09947 */ /* 0x002fea0003800000 */
.L_x_321:
[----:B------:R-:W-:Y:S01]  /*f380*/  UPRMT UR7, UR26, 0x9910, URZ ;  /* 0x000099101a077896 */ /* 0x000fe2000800003f */
[----:B0-----:R0:W-:Y:S03]  /*f390*/  @!P3 SYNCS.ARRIVE.TRANS64 RZ, [R13+URZ], R5 ;  /* 0x000000050dffb9a7 */ /* 0x0011e6000800003f */
[----:B------:R-:W-:-:S06]  /*f3a0*/  UISETP.NE.AND UP0, UPT, UR7, 0x2, UPT ;  /* 0x000000020700788c */ /* 0x000fcc000bf05270 */
[----:B------:R-:W-:-:S13]  /*f3b0*/  PLOP3.LUT P1, PT, PT, PT, UP0, 0x80, 0x0 ;  /* 0x000000000000781c */ /* 0x000fda0003f2f008 */
[----:B0-----:R-:W-:Y:S05]  /*f3c0*/  @P1 BRA `(.L_x_302) ;  /* 0x0000000000041947 */ /* 0x001fea0003800000 */
[----:B------:R-:W-:Y:S01]  /*f3d0*/  BPT.TRAP 0x1 ;  /* 0x000000040000795c */ /* 0x000fe20000300000 */
.L_x_302:
[----:B------:R-:W-:Y:S05]  /*f3e0*/  @P0 BRA `(.L_x_303) ;  /* 0x0000000000040947 */ /* 0x000fea0003800000 */
[----:B------:R-:W-:Y:S01]  /*f3f0*/  BPT.TRAP 0x1 ;  /* 0x000000040000795c */ /* 0x000fe20000300000 */
.L_x_303:
[--C-:B-1----:R-:W-:Y:S01]  /*f400*/  IMAD R4, R3, 0x2000, R10.reuse ;  /* 0x0000200003047824 */ /* 0x102fe200078e020a */
[----:B------:R-:W-:Y:S01]  /*f410*/  R2UR UR9, R13 ;  /* 0x000000000d0972ca */ /* 0x000fe200000e0000 */
[----:B------:R-:W-:Y:S01]  /*f420*/  IMAD R10, R3, 0x1000, R10 ;  /* 0x00001000030a7824 */ /* 0x000fe200078e020a */
[----:B------:R-:W-:Y:S01]  /*f430*/  UIADD3 UR14, UP0, UR24, 0xf0, URZ ;  /* 0x000000f0180e7890 */ /* 0x000fe2000ff1e03f */
[----:B------:R-:W-:Y:S01]  /*f440*/  VIADD R14, R14, 0xffffffff ;  /* 0xffffffff0e0e7836 */ /* 0x000fe20000000000 */
[----:B------:R-:W-:Y:S01]  /*f450*/  R2UR UR7, R4 ;  /* 0x00000000040772ca */ /* 0x000fe200000e0000 */
[----:B------:R-:W-:Y:S01]  /*f460*/  UIADD3 UR28, UP1, UR24, 0x1f0, URZ ;  /* 0x000001f0181c7890 */ /* 0x000fe2000ff3e03f */
[----:B------:R-:W-:Y:S01]  /*f470*/  R2UR UR8, R10 ;  /* 0x000000000a0872ca */ /* 0x000fe200000e0000 */
[----:B------:R-:W-:Y:S01]  /*f480*/  UIADD3.X UR15, URZ, UR25, URZ, UP0, !UPT ;  /* 0x000000193f0f7290 */ /* 0x000fe200087fe43f */
[----:B------:R-:W-:Y:S01]  /*f490*/  R2UR UR11, R7 ;  /* 0x00000000070b72ca */ /* 0x000fe200000e0000 */
[----:B------:R-:W-:Y:S01]  /*f4a0*/  VIADD R3, R3, 0x1 ;  /* 0x0000000103037836 */ /* 0x000fe20000000000 */
[----:B------:R-:W-:Y:S01]  /*f4b0*/  R2UR UR10, R12 ;  /* 0x000000000c0a72ca */ /* 0x000fe200000e0000 */
[----:B------:R-:W-:Y:S01]  /*f4c0*/  UIADD3.X UR29, URZ, UR25, URZ, UP1, !UPT ;  /* 0x000000193f1d7290 */ /* 0x000fe20008ffe43f */
[----:B------:R-:W-:Y:S01]  /*f4d0*/  R2UR UR12, R11 ;  /* 0x000000000b0c72ca */ /* 0x000fe200000e0000 */
[----:B------:R-:W-:Y:S01]  /*f4e0*/  UMOV UR16, 0x0 ;  /* 0x0000000000107882 */ /* 0x000fe20000000000 */
[----:B------:R-:W-:Y:S01]  /*f4f0*/  R2UR UR21, R6 ;  /* 0x00000000061572ca */ /* 0x000fe200000e0000 */
[----:B------:R-:W-:Y:S01]  /*f500*/  UMOV UR17, 0x10000000 ;  /* 0x1000000000117882 */ /* 0x000fe20000000000 */
[----:B------:R-:W-:Y:S01]  /*f510*/  ISETP.GT.AND P2, PT, R14, 0x1, PT ;  /* 0x000000010e00780c */ /* 0x000fe20003f44270 */
[----:B------:R-:W-:Y:S01]  /*f520*/  UIADD3 UR7, UR7, 0x100, URZ ;  /* 0x0000010007077890 */ /* 0x000fe2000fffe03f */
[----:B------:R-:W-:Y:S01]  /*f530*/  ISETP.NE.AND P1, PT, R3, 0x4, PT ;  /* 0x000000040300780c */ /* 0x000fe20003f25270 */
[----:B------:R-:W-:Y:S01]  /*f540*/  UIADD3 UR19, UR8, 0x8100, URZ ;  /* 0x0000810008137890 */ /* 0x000fe2000fffe03f */
[----:B------:R-:W-:-:S02]  /*f550*/  VIADD R12, R12, 0x20 ;  /* 0x000000200c0c7836 */ /* 0x000fc40000000000 */
[----:B------:R-:W-:Y:S02]  /*f560*/  SEL R5, RZ, 0x1, P1 ;  /* 0x00000001ff057807 */ /* 0x000fe40000800000 */
[----:B------:R-:W-:Y:S01]  /*f570*/  UMOV UR8, UR7 ;  /* 0x0000000700087c82 */ /* 0x000fe20008000000 */
[----:B------:R-:W-:Y:S01]  /*f580*/  SEL R3, R3, RZ, P1 ;  /* 0x000000ff03037207 */ /* 0x000fe20000800000 */
[----:B------:R0:W-:Y:S01]  /*f590*/  UTMALDG.3D [UR8], [UR14], desc[UR16] ;  /* 0x000010080e0075b4 */ /* 0x0001e20008011000 */
[----:B------:R-:W-:Y:S01]  /*f5a0*/  LOP3.LUT R2, R2, R5, RZ, 0x3c, !PT ;  /* 0x0000000502027212 */ /* 0x000fe200078e3cff */
[----:B0-----:R-:W-:Y:S01]  /*f5b0*/  UMOV UR8, UR19 ;  /* 0x0000001300087c82 */ /* 0x001fe20008000000 */
[----:B------:R-:W-:Y:S02]  /*f5c0*/  UMOV UR11, UR21 ;  /* 0x00000015000b7c82 */ /* 0x000fe40008000000 */
[----:B------:R0:W-:Y:S02]  /*f5d0*/  UTMALDG.3D [UR8], [UR28], desc[UR16] ;  /* 0x000010081c0075b4 */ /* 0x0001e40008011000 */
[----:B0-----:R-:W-:Y:S05]  /*f5e0*/  @P2 BRA `(.L_x_304) ;  /* 0xfffffffc00442947 */ /* 0x001fea000383ffff */
.L_x_300:
[----:B------:R-:W-:Y:S05]  /*f5f0*/  BSYNC B1 ;  /* 0x0000000000017941 */ /* 0x000fea0003800000 */
.L_x_299:
[----:B------:R-:W2:Y:S01]  /*f600*/  LDL.LU R15, [R1+0x78] ;  /* 0x00007800010f7983 */ /* 0x000ea20000300800 */
[----:B------:R-:W-:Y:S01]  /*f610*/  LOP3.LUT P5, RZ, R9, 0xff, RZ, 0xc0, !PT ;  /* 0x000000ff09ff7812 */ /* 0x000fe200078ac0ff */
[----:B------:R-:W-:Y:S01]  /*f620*/  VIADD R8, R8, UR20 ;  /* 0x0000001408087c36 */ /* 0x000fe20008000000 */
[----:B------:R-:W-:Y:S01]  /*f630*/  ULDC.64 UR8, c[0x0][0x650] ;  /* 0x0001940000087ab9 */ /* 0x000fe20000000a00 */
[----:B------:R-:W3:Y:S01]  /*f640*/  LDL.LU R13, [R1+0x7c] ;  /* 0x00007c00010d7983 */ /* 0x000ee20000300800 */
[----:B------:R-:W-:Y:S01]  /*f650*/  IMAD.U32 R5, RZ, RZ, UR20 ;  /* 0x00000014ff057e24 */ /* 0x000fe2000f8e00ff */
[----:B------:R-:W-:Y:S01]  /*f660*/  BSSY B1, `(.L_x_305) ;  /* 0x000006f000017945 */ /* 0x000fe20003800000 */
[----:B------:R-:W-:Y:S01]  /*f670*/  ISETP.GT.U32.AND P1, PT, R8, 0x3, PT ;  /* 0x000000030800780c */ /* 0x000fe20003f24070 */
[----:B------:R-:W-:Y:S01]  /*f680*/  IMAD.MOV.U32 R6, RZ, RZ, -0x1 ;  /* 0xffffffffff067424 */ /* 0x000fe200078e00ff */
[----:B------:R-:W-:Y:S01]  /*f690*/  SHF.R.U32.HI R2, RZ, 0x2, R8 ;  /* 0x00000002ff027819 */ /* 0x000fe20000011608 */
[----:B------:R-:W-:Y:S01]  /*f6a0*/  IMAD.MOV.U32 R11, RZ, RZ, -0x1 ;  /* 0xffffffffff0b7424 */ /* 0x000fe200078e00ff */
[----:B------:R-:W-:Y:S01]  /*f6b0*/  ISETP.LT.U32.AND P1, PT, R5, 0x4, P1 ;  /* 0x000000040500780c */ /* 0x000fe20000f21070 */
[----:B------:R-:W-:Y:S01]  /*f6c0*/  IMAD.MOV.U32 R5, RZ, RZ, -0x1 ;  /* 0xffffffffff057424 */ /* 0x000fe200078e00ff */
[----:B------:R-:W-:Y:S01]  /*f6d0*/  LOP3.LUT R2, R2, 0x1, RZ, 0xc0, !PT ;  /* 0x0000000102027812 */ /* 0x000fe200078ec0ff */
[----:B------:R-:W0:Y:S01]  /*f6e0*/  @P5 S2R R4, SR_CgaCtaId ;  /* 0x0000000000045919 */ /* 0x000e220000008800 */
[----:B------:R-:W-:-:S02]  /*f6f0*/  @P5 MOV R3, 0x400 ;  /* 0x0000040000035802 */ /* 0x000fc40000000f00 */
[----:B------:R-:W-:Y:S01]  /*f700*/  ISETP.NE.U32.AND P2, PT, R2, 0x1, PT ;  /* 0x000000010200780c */ /* 0x000fe20003f45070 */
[----:B------:R-:W-:Y:S01]  /*f710*/  IMAD.U32 R2, RZ, RZ, UR20 ;  /* 0x00000014ff027e24 */ /* 0x000fe2000f8e00ff */
[----:B------:R-:W-:Y:S02]  /*f720*/  LOP3.LUT R8, R8, 0x3, RZ, 0xc0, !PT ;  /* 0x0000000308087812 */ /* 0x000fe400078ec0ff */
[----:B------:R-:W-:Y:S02]  /*f730*/  PRMT R9, RZ, 0x7610, R9 ;  /* 0x00007610ff097816 */ /* 0x000fe40000000009 */
[----:B------:R-:W-:-:S04]  /*f740*/  ISETP.GT.U32.AND P2, PT, R2, 0x3, !P2 ;  /* 0x000000030200780c */ /* 0x000fc80005744070 */
[----:B------:R-:W-:Y:S02]  /*f750*/  SEL R2, RZ, 0x1, !P2 ;  /* 0x00000001ff027807 */ /* 0x000fe40005000000 */
[----:B0-----:R-:W-:-:S04]  /*f760*/  @P5 LEA R3, R4, R3, 0x18 ;  /* 0x0000000304035211 */ /* 0x001fc800078ec0ff */
[----:B------:R0:W-:Y:S02]  /*f770*/  @P5 SYNCS.ARRIVE.TRANS64.A1T0 RZ, [R3+URZ+0x58], RZ ;  /* 0x000058ff03ff59a7 */ /* 0x0001e4000810003f */
[----:B0-----:R-:W-:-:S04]  /*f780*/  SEL R3, RZ, 0x1, !P1 ;  /* 0x00000001ff037807 */ /* 0x001fc80004800000 */
[----:B------:R-:W-:Y:S02]  /*f790*/  LOP3.LUT R0, R2, R0, R3, 0x96, !PT ;  /* 0x0000000002007212 */ /* 0x000fe400078e9603 */
[----:B------:R-:W-:Y:S02]  /*f7a0*/  PRMT R2, RZ, 0x7610, R2 ;  /* 0x00007610ff027816 */ /* 0x000fe40000000002 */
[----:B---3--:R-:W-:-:S04]  /*f7b0*/  IADD3 R13, P5, R13, UR22, RZ ;  /* 0x000000160d0d7c10 */ /* 0x008fc8000ffbe0ff */
[----:B--2---:R-:W-:Y:S01]  /*f7c0*/  IADD3.X R15, R15, UR18, RZ, P5, !PT ;  /* 0x000000120f0f7c10 */ /* 0x004fe2000affe4ff */
[----:B------:R0:W-:Y:S01]  /*f7d0*/  STL [R1+0x7c], R13 ;  /* 0x00007c0d01007387 */ /* 0x0001e20000100800 */
[----:B------:R-:W-:-:S03]  /*f7e0*/  ISETP.GE.U32.AND P5, PT, R13, UR8, PT ;  /* 0x000000080d007c0c */ /* 0x000fc6000bfa6070 */
[----:B------:R0:W-:Y:S01]  /*f7f0*/  STL [R1+0x78], R15 ;  /* 0x0000780f01007387 */ /* 0x0001e20000100800 */
[----:B------:R-:W-:-:S13]  /*f800*/  ISETP.GE.U32.AND.EX P1, PT, R15, UR9, PT, P5 ;  /* 0x000000090f007c0c */ /* 0x000fda000bf26150 */
[----:B0-----:R-:W-:Y:S05]  /*f810*/  @P1 BRA `(.L_x_306) ;  /* 0x00000004004c1947 */ /* 0x001fea0003800000 */
[----:B------:R-:W-:Y:S01]  /*f820*/  ULDC.64 UR8, c[0x0][0x628] ;  /* 0x00018a0000087ab9 */ /* 0x000fe20000000a00 */
[----:B------:R-:W0:Y:S01]  /*f830*/  S2R R12, SR_CTAID.X ;  /* 0x00000000000c7919 */ /* 0x000e220000002500 */
[----:B------:R-:W-:Y:S01]  /*f840*/  ISETP.NE.U32.AND P1, PT, RZ, UR8, PT ;  /* 0x00000008ff007c0c */ /* 0x000fe2000bf25070 */
[----:B------:R-:W-:Y:S01]  /*f850*/  ULDC UR10, c[0x0][0x630] ;  /* 0x00018c00000a7ab9 */ /* 0x000fe20000000800 */
[----:B------:R-:W-:Y:S01]  /*f860*/  IMAD.MOV.U32 R2, RZ, RZ, R13 ;  /* 0x000000ffff027224 */ /* 0x000fe200078e000d */
[----:B------:R-:W1:Y:S01]  /*f870*/  S2R R10, SR_CTAID.Y ;  /* 0x00000000000a7919 */ /* 0x000e620000002600 */
[----:B------:R-:W-:Y:S01]  /*f880*/  ISETP.NE.AND.EX P1, PT, RZ, UR9, PT, P1 ;  /* 0x00000009ff007c0c */ /* 0x000fe2000bf25310 */
[----:B------:R-:W-:-:S12]  /*f890*/  IMAD.MOV.U32 R3, RZ, RZ, R15 ;  /* 0x000000ffff037224 */ /* 0x000fd800078e000f */
[----:B------:R-:W-:Y:S05]  /*f8a0*/  @!P1 BRA `(.L_x_307) ;  /* 0x0000000000289947 */ /* 0x000fea0003800000 */
[----:B------:R-:W-:Y:S02]  /*f8b0*/  ULDC UR7, c[0x0][0x634] ;  /* 0x00018d0000077ab9 */ /* 0x000fe40000000800 */
[----:B------:R-:W-:-:S05]  /*f8c0*/  IADD3 R7, P1, R13, UR7, RZ ;  /* 0x000000070d077c10 */ /* 0x000fca000ff3e0ff */
[----:B------:R-:W-:-:S04]  /*f8d0*/  IMAD.X R11, RZ, RZ, R15, P1 ;  /* 0x000000ffff0b7224 */ /* 0x000fc800008e060f */
[----:B------:R-:W-:-:S04]  /*f8e0*/  IMAD.WIDE.U32 R4, R11, UR8, RZ ;  /* 0x000000080b047c25 */ /* 0x000fc8000f8e00ff */
[----:B------:R-:W-:-:S04]  /*f8f0*/  IMAD.WIDE.U32 R4, P1, R7, UR9, R4 ;  /* 0x0000000907047c25 */ /* 0x000fc8000f820004 */
[----:B------:R-:W-:-:S04]  /*f900*/  IMAD.WIDE.U32 R6, R7, UR8, RZ ;  /* 0x0000000807067c25 */ /* 0x000fc8000f8e00ff */
[----:B------:R-:W-:Y:S01]  /*f910*/  IMAD.X R3, RZ, RZ, RZ, P1 ;  /* 0x000000ffff037224 */ /* 0x000fe200008e06ff */
[----:B------:R-:W-:Y:S01]  /*f920*/  IADD3 RZ, P1, R7, R4, RZ ;  /* 0x0000000407ff7210 */ /* 0x000fe20007f3e0ff */
[----:B------:R-:W-:-:S04]  /*f930*/  IMAD.MOV.U32 R2, RZ, RZ, R5 ;  /* 0x000000ffff027224 */ /* 0x000fc800078e0005 */
[----:B------:R-:W-:-:S08]  /*f940*/  IMAD.WIDE.U32.X R2, R11, UR9, R2, P1 ;  /* 0x000000090b027c25 */ /* 0x000fd000088e0402 */
.L_x_307:
[--C-:B------:R-:W-:Y:S01]  /*f950*/  SHF.R.U64 R11, R2, UR10, R3.reuse ;  /* 0x0000000a020b7c19 */ /* 0x100fe20008001203 */
[----:B------:R-:W-:Y:S01]  /*f960*/  ULDC.64 UR8, c[0x0][0x620] ;  /* 0x0001880000087ab9 */ /* 0x000fe20000000a00 */
[----:B------:R-:W-:Y:S01]  /*f970*/  SHF.R.U32.HI R2, RZ, UR10, R3 ;  /* 0x0000000aff027c19 */ /* 0x000fe20008011603 */
[----:B------:R-:W-:Y:S01]  /*f980*/  IMAD.MOV.U32 R3, RZ, RZ, R15 ;  /* 0x000000ffff037224 */ /* 0x000fe200078e000f */
[----:B------:R-:W-:Y:S01]  /*f990*/  IADD3 R5, P1, RZ, -R11, RZ ;  /* 0x8000000bff057210 */ /* 0x000fe20007f3e0ff */
[----:B------:R-:W-:Y:S01]  /*f9a0*/  ULDC UR7, c[0x0][0x150] ;  /* 0x0000540000077ab9 */ /* 0x000fe20000000800 */
[----:B0-----:R-:W-:Y:S01]  /*f9b0*/  I2FP.F32.U32 R6, R12 ;  /* 0x0000000c00067245 */ /* 0x001fe20000201000 */
[----:B------:R-:W0:Y:S01]  /*f9c0*/  LDC R7, c[0x0][0x144] ;  /* 0x00005100ff077b82 */ /* 0x000e220000000800 */
[----:B------:R-:W-:Y:S01]  /*f9d0*/  ULDC.64 UR10, c[0x0][0x640] ;  /* 0x00019000000a7ab9 */ /* 0x000fe20000000a00 */
[----:B------:R-:W-:Y:S01]  /*f9e0*/  IMAD.X R2, RZ, RZ, ~R2, P1 ;  /* 0x000000ffff027224 */ /* 0x000fe200008e0e02 */
[----:B------:R-:W-:Y:S01]  /*f9f0*/  ISETP.NE.U32.AND P1, PT, RZ, UR10, PT ;  /* 0x0000000aff007c0c */ /* 0x000fe2000bf25070 */
[----:B------:R-:W-:Y:S01]  /*fa00*/  FMUL R6, R6, UR7 ;  /* 0x0000000706067c20 */ /* 0x000fe20008400000 */
[----:B------:R-:W-:Y:S01]  /*fa10*/  ULDC UR7, c[0x0][0x618] ;  /* 0x0001860000077ab9 */ /* 0x000fe20000000800 */
[----:B------:R-:W-:Y:S01]  /*fa20*/  IMAD R4, R2, UR8, RZ ;  /* 0x0000000802047c24 */ /* 0x000fe2000f8e02ff */
[----:B------:R-:W-:Y:S01]  /*fa30*/  ISETP.NE.AND.EX P1, PT, RZ, UR11, PT, P1 ;  /* 0x0000000bff007c0c */ /* 0x000fe2000bf25310 */
[----:B------:R-:W-:Y:S01]  /*fa40*/  IMAD.MOV.U32 R2, RZ, RZ, R13 ;  /* 0x000000ffff027224 */ /* 0x000fe200078e000d */
[----:B------:R-:W2:Y:S01]  /*fa50*/  LDC R15, c[0x0][0x148] ;  /* 0x00005200ff0f7b82 */ /* 0x000ea20000000800 */
[----:B------:R-:W3:Y:S02]  /*fa60*/  F2I.U32.TRUNC.NTZ R6, R6 ;  /* 0x0000000600067305 */ /* 0x000ee4000020f000 */
[----:B------:R-:W-:Y:S01]  /*fa70*/  IMAD.WIDE.U32 R2, R5, UR8, R2 ;  /* 0x0000000805027c25 */ /* 0x000fe2000f8e0002 */
[----:B------:R-:W-:-:S03]  /*fa80*/  ULDC UR8, c[0x0][0x154] ;  /* 0x0000550000087ab9 */ /* 0x000fc60000000800 */
[----:B------:R-:W-:Y:S01]  /*fa90*/  IMAD R5, R5, UR9, R4 ;  /* 0x0000000905057c24 */ /* 0x000fe2000f8e0204 */
[----:B------:R-:W-:-:S03]  /*faa0*/  ULDC UR9, c[0x0][0x608] ;  /* 0x0001820000097ab9 */ /* 0x000fc60000000800 */
[----:B------:R-:W-:-:S05]  /*fab0*/  IMAD.IADD R3, R3, 0x1, R5 ;  /* 0x0000000103037824 */ /* 0x000fca00078e0205 */
[----:B------:R-:W-:Y:S01]  /*fac0*/  SHF.R.U64 R13, R2, UR7, R3 ;  /* 0x00000007020d7c19 */ /* 0x000fe20008001203 */
[----:B---3--:R-:W-:Y:S01]  /*fad0*/  IMAD.MOV R6, RZ, RZ, -R6 ;  /* 0x000000ffff067224 */ /* 0x008fe200078e0a06 */
[----:B-1----:R-:W-:-:S03]  /*fae0*/  I2FP.F32.U32 R2, R10 ;  /* 0x0000000a00027245 */ /* 0x002fc60000201000 */
[----:B0-----:R-:W-:Y:S02]  /*faf0*/  IMAD R19, R7, R6, R12 ;  /* 0x0000000607137224 */ /* 0x001fe400078e020c */
[----:B------:R-:W-:Y:S01]  /*fb00*/  FMUL R4, R2, UR8 ;  /* 0x0000000802047c20 */ /* 0x000fe20008400000 */
[----:B------:R-:W-:Y:S01]  /*fb10*/  SHF.R.U32.HI R2, RZ, UR7, R3 ;  /* 0x00000007ff027c19 */ /* 0x000fe20008011603 */
[----:B------:R-:W-:Y:S02]  /*fb20*/  ULDC UR7, c[0x0][0x658] ;  /* 0x0001960000077ab9 */ /* 0x000fe40000000800 */
[----:B------:R0:W1:Y:S01]  /*fb30*/  F2I.U32.TRUNC.NTZ R18, R4 ;  /* 0x0000000400127305 */ /* 0x000062000020f000 */
[--C-:B------:R-:W-:Y:S02]  /*fb40*/  SHF.R.U64 R16, R13, UR9, R2.reuse ;  /* 0x000000090d107c19 */ /* 0x100fe40008001202 */
[----:B------:R-:W-:-:S04]  /*fb50*/  SHF.R.U32.HI R3, RZ, UR9, R2 ;  /* 0x00000009ff037c19 */ /* 0x000fc80008011602 */
[--C-:B------:R-:W-:Y:S02]  /*fb60*/  SHF.R.U64 R14, R16, UR7, R3.reuse ;  /* 0x00000007100e7c19 */ /* 0x100fe40008001203 */
[----:B------:R-:W-:-:S03]  /*fb70*/  SHF.R.U32.HI R3, RZ, UR7, R3 ;  /* 0x00000007ff037c19 */ /* 0x000fc60008011603 */
[----:B------:R-:W-:Y:S01]  /*fb80*/  IMAD.MOV.U32 R2, RZ, RZ, R14 ;  /* 0x000000ffff027224 */ /* 0x000fe200078e000e */
[----:B0-2---:R-:W-:Y:S06]  /*fb90*/  @!P1 BRA `(.L_x_308) ;  /* 0x0000000000289947 */ /* 0x005fec0003800000 */
        /* <DEDUP_REMOVED lines=10> */
.L_x_308:
[----:B------:R-:W-:Y:S01]  /*fc40*/  ULDC UR7, c[0x0][0x648] ;  /* 0x0001920000077ab9 */ /* 0x000fe20000000800 */
[----:B-1----:R-:W-:Y:S01]  /*fc50*/  IMAD.MOV R18, RZ, RZ, -R18 ;  /* 0x000000ffff127224 */ /* 0x002fe200078e0a12 */
[----:B------:R-:W-:Y:S01]  /*fc60*/  SHF.R.U64 R3, R2, UR7, R3 ;  /* 0x0000000702037c19 */ /* 0x000fe20008001203 */
[----:B------:R-:W-:Y:S01]  /*fc70*/  ULDC UR7, c[0x0][0x638] ;  /* 0x00018e0000077ab9 */ /* 0x000fe20000000800 */
[----:B------:R-:W-:Y:S01]  /*fc80*/  LOP3.LUT R2, R16, UR6, RZ, 0xc0, !PT ;  /* 0x0000000610027c12 */ /* 0x000fe2000f8ec0ff */
[----:B------:R-:W-:Y:S01]  /*fc90*/  @P4 IMAD R19, R15, R18, R10 ;  /* 0x000000120f134224 */ /* 0x000fe200078e020a */
[----:B------:R-:W-:Y:S01]  /*fca0*/  LOP3.LUT R13, R13, UR4, RZ, 0xc0, !PT ;  /* 0x000000040d0d7c12 */ /* 0x000fe2000f8ec0ff */
[----:B------:R-:W-:Y:S01]  /*fcb0*/  IMAD.MOV R5, RZ, RZ, -R3 ;  /* 0x000000ffff057224 */ /* 0x000fe200078e0a03 */
[----:B------:R-:W-:Y:S01]  /*fcc0*/  ULDC UR8, c[0x0][0x610] ;  /* 0x0001840000087ab9 */ /* 0x000fe20000000800 */
[----:B------:R-:W-:Y:S02]  /*fcd0*/  IMAD R2, R3, UR5, R2 ;  /* 0x0000000503027c24 */ /* 0x000fe4000f8e0202 */
[----:B------:R-:W-:Y:S01]  /*fce0*/  IMAD R14, R5, UR7, R14 ;  /* 0x00000007050e7c24 */ /* 0x000fe2000f8e020e */
[----:B------:R-:W-:Y:S01]  /*fcf0*/  ULDC UR7, c[0x0][0x600] ;  /* 0x0001800000077ab9 */ /* 0x000fe20000000800 */
[----:B------:R-:W-:-:S02]  /*fd00*/  IMAD R5, R2, UR8, R19 ;  /* 0x0000000802057c24 */ /* 0x000fc4000f8e0213 */
[----:B------:R-:W-:Y:S02]  /*fd10*/  IMAD R14, R14, UR7, R13 ;  /* 0x000000070e0e7c24 */ /* 0x000fe4000f8e020d */
[----:B------:R-:W-:-:S03]  /*fd20*/  IMAD.MOV.U32 R2, RZ, RZ, 0x1 ;  /* 0x00000001ff027424 */ /* 0x000fc600078e00ff */
[----:B------:R-:W-:Y:S02]  /*fd30*/  SEL R6, R14, R5, !P4 ;  /* 0x000000050e067207 */ /* 0x000fe40006000000 */
[----:B------:R-:W-:-:S07]  /*fd40*/  SEL R5, R5, R14, !P4 ;  /* 0x0000000e05057207 */ /* 0x000fce0006000000 */
.L_x_306:
[----:B------:R-:W-:Y:S05]  /*fd50*/  BSYNC B1 ;  /* 0x0000000000017941 */ /* 0x000fea0003800000 */
.L_x_305:
[----:B------:R-:W-:-:S13]  /*fd60*/  LOP3.LUT P1, RZ, R2, 0xff, RZ, 0xc0, !PT ;  /* 0x000000ff02ff7812 */ /* 0x000fda000782c0ff */
[----:B------:R-:W-:Y:S05]  /*fd70*/  @P1 BRA `(.L_x_309) ;  /* 0xfffffff4002c1947 */ /* 0x000fea000383ffff */
[----:B------:R-:W-:Y:S05]  /*fd80*/  BSYNC B0 ;  /* 0x0000000000007941 */ /* 0x000fea0003800000 */
.L_x_297:
[----:B------:R-:W-:-:S03]  /*fd90*/  UMOV UR7, 0xffffffff ;  /* 0xffffffff00077882 */ /* 0x000fc60000000000 */
[----:B------:R-:W-:Y:S05]  /*fda0*/  BRA.DIV UR7, `(.L_x_310) ;  /* 0x0000000607287947 */ /* 0x000fea000b800000 */
[----:B------:R-:W-:-:S13]  /*fdb0*/  ELECT P0, URZ, PT ;  /* 0x00000000003f782f */ /* 0x000fda0003800000 */
.L_x_324:
[----:B------:R-:W-:Y:S04]  /*fdc0*/  BSSY B0, `(.L_x_311) ;  /* 0x000002c000007945 */ /* 0x000fe80003800000 */
[----:B------:R-:W-:Y:S05]  /*fdd0*/  @!P0 BRA `(.L_x_312) ;  /* 0x0000000000a88947 */ /* 0x000fea0003800000 */
[----:B------:R-:W-:-:S04]  /*fde0*/  ULOP3.LUT UR7, UR13, 0x2, URZ, 0xfc, !UPT ;  /* 0x000000020d077892 */ /* 0x000fc8000f8efc3f */
[----:B------:R-:W-:-:S06]  /*fdf0*/  UISETP.NE.AND UP0, UPT, UR7, 0x3, UPT ;  /* 0x000000030700788c */ /* 0x000fcc000bf05270 */
[----:B------:R-:W-:-:S13]  /*fe00*/  PLOP3.LUT P0, PT, PT, PT, UP0, 0x80, 0x0 ;  /* 0x000000000000781c */ /* 0x000fda0003f0f008 */
[----:B------:R-:W-:Y:S05]  /*fe10*/  @!P0 BRA `(.L_x_313) ;  /* 0x0000000000048947 */ /* 0x000fea0003800000 */
[----:B------:R-:W-:Y:S01]  /*fe20*/  BPT.TRAP 0x1 ;  /* 0x000000040000795c */ /* 0x000fe20000300000 */
.L_x_313:
[----:B------:R-:W0:Y:S01]  /*fe30*/  S2R R3, SR_CgaCtaId ;  /* 0x0000000000037919 */ /* 0x000e220000008800 */
[----:B------:R-:W-:-:S04]  /*fe40*/  MOV R2, 0x400 ;  /* 0x0000040000027802 */ /* 0x000fc80000000f00 */
[----:B0-----:R-:W-:Y:S02]  /*fe50*/  LEA R3, R3, R2, 0x18 ;  /* 0x0000000203037211 */ /* 0x001fe400078ec0ff */
[----:B------:R-:W-:-:S03]  /*fe60*/  SHF.L.U32 R2, R0, 0x1f, RZ ;  /* 0x0000001f00027819 */ /* 0x000fc600000006ff */
[----:B------:R-:W-:-:S04]  /*fe70*/  VIADD R3, R3, 0x20 ;  /* 0x0000002003037836 */ /* 0x000fc80000000000 */
[C---:B------:R-:W-:Y:S02]  /*fe80*/  IMAD R7, R8.reuse, 0x8, R3 ;  /* 0x0000000808077824 */ /* 0x040fe400078e0203 */
[----:B------:R-:W-:Y:S02]  /*fe90*/  VIADD R8, R8, 0x1 ;  /* 0x0000000108087836 */ /* 0x000fe40000000000 */
[----:B------:R-:W0:Y:S03]  /*fea0*/  SYNCS.PHASECHK.TRANS64.TRYWAIT P0, [R7+URZ], R2 ;  /* 0x00000002070075a7 */ /* 0x000e26000800017f */
[----:B------:R-:W-:-:S04]  /*feb0*/  ISETP.NE.AND P1, PT, R8, 0x4, PT ;  /* 0x000000040800780c */ /* 0x000fc80003f25270 */
[----:B------:R-:W-:Y:S02]  /*fec0*/  SEL R5, RZ, 0x1, P1 ;  /* 0x00000001ff057807 */ /* 0x000fe40000800000 */
[----:B------:R-:W-:Y:S02]  /*fed0*/  SEL R8, R8, RZ, P1 ;  /* 0x000000ff08087207 */ /* 0x000fe40000800000 */
[----:B------:R-:W-:-:S03]  /*fee0*/  LOP3.LUT R5, R0, R5, RZ, 0x3c, !PT ;  /* 0x0000000500057212 */ /* 0x000fc600078e3cff */
[----:B------:R-:W-:Y:S01]  /*fef0*/  IMAD R9, R8, 0x8, R3 ;  /* 0x0000000808097824 */ /* 0x000fe200078e0203 */
[----:B------:R-:W-:Y:S01]  /*ff00*/  SHF.L.U32 R4, R5, 0x1f, RZ ;  /* 0x0000001f05047819 */ /* 0x000fe200000006ff */
[----:B0-----:R-:W-:Y:S06]  /*ff10*/  @!P0 BRA `(.L_x_314) ;  /* 0x0000000000f08947 */ /* 0x001fec0003800000 */
.L_x_325:
[----:B------:R-:W1:Y:S01]  /*ff20*/  SYNCS.PHASECHK.TRANS64.TRYWAIT P0, [R9+URZ], R4 ;  /* 0x00000004090075a7 */ /* 0x000e62000800017f */
[----:B------:R-:W-:-:S05]  /*ff30*/  VIADD R0, R8, 0x1 ;  /* 0x0000000108007836 */ /* 0x000fca0000000000 */
[----:B------:R-:W-:-:S04]  /*ff40*/  ISETP.NE.AND P1, PT, R0, 0x4, PT ;  /* 0x000000040000780c */ /* 0x000fc80003f25270 */
[----:B0-----:R-:W-:Y:S02]  /*ff50*/  SEL R2, RZ, 0x1, P1 ;  /* 0x00000001ff027807 */ /* 0x001fe40000800000 */
[----:B------:R-:W-:Y:S02]  /*ff60*/  SEL R0, R0, RZ, P1 ;  /* 0x000000ff00007207 */ /* 0x000fe40000800000 */
[----:B------:R-:W-:-:S03]  /*ff70*/  LOP3.LUT R7, R5, R2, RZ, 0x3c, !PT ;  /* 0x0000000205077212 */ /* 0x000fc600078e3cff */
[----:B------:R-:W-:Y:S01]  /*ff80*/  IMAD R6, R0, 0x8, R3 ;  /* 0x0000000800067824 */ /* 0x000fe200078e0203 */
[----:B------:R-:W-:Y:S01]  /*ff90*/  SHF.L.U32 R5, R7, 0x1f, RZ ;  /* 0x0000001f07057819 */ /* 0x000fe200000006ff */
[----:B-1----:R-:W-:Y:S06]  /*ffa0*/  @!P0 BRA `(.L_x_315) ;  /* 0x0000000000e08947 */ /* 0x002fec0003800000 */
.L_x_326:
[----:B------:R-:W1:Y:S01]  /*ffb0*/  SYNCS.PHASECHK.TRANS64.TRYWAIT P0, [R6+URZ], R5 ;  /* 0x00000005060075a7 */ /* 0x000e62000800017f */
[----:B------:R-:W-:-:S05]  /*ffc0*/  VIADD R0, R0, 0x1 ;  /* 0x0000000100007836 */ /* 0x000fca0000000000 */
[----:B------:R-:W-:-:S04]  /*ffd0*/  ISETP.NE.AND P1, PT, R0, 0x4, PT ;  /* 0x000000040000780c */ /* 0x000fc80003f25270 */
[----:B------:R-:W-:Y:S02]  /*ffe0*/  SEL R2, RZ, 0x1, P1 ;  /* 0x00000001ff027807 */ /* 0x000fe40000800000 */
[----:B------:R-:W-:Y:S02]  /*fff0*/  SEL R0, R0, RZ, P1 ;  /* 0x000000ff00007207 */ /* 0x000fe40000800000 */
[----:B------:R-:W-:Y:S01]  /*10000*/  LOP3.LUT R2, R7, R2, RZ, 0x3c, !PT ;  /* 0x0000000207027212 */ /* 0x000fe200078e3cff */
[----:B-1----:R-:W-:Y:S06]  /*10010*/  @!P0 BRA `(.L_x_316) ;  /* 0x0000000000d88947 */ /* 0x002fec0003800000 */
.L_x_327:
[----:B------:R-:W-:Y:S01]  /*10020*/  IMAD R3, R0, 0x8, R3 ;  /* 0x0000000800037824 */ /* 0x000fe200078e0203 */
[----:B------:R-:W-:-:S07]  /*10030*/  SHF.L.U32 R0, R2, 0x1f, RZ ;  /* 0x0000001f02007819 */ /* 0x000fce00000006ff */
.L_x_317:
[----:B--2---:R2:W3:Y:S02]  /*10040*/  SYNCS.PHASECHK.TRANS64.TRYWAIT P0, [R3+URZ], R0 ;  /* 0x00000000030075a7 */ /* 0x0044e4000800017f */
[----:B---3--:R-:W-:Y:S05]  /*10050*/  @!P0 NANOSLEEP.SYNCS 0x989680 ;  /* 0x009896800000895d */ /* 0x008fea0003900000 */
[----:B------:R-:W3:Y:S02]  /*10060*/  @!P0 SYNCS.PHASECHK.TRANS64 P0, [R3+URZ], R0 ;  /* 0x00000000030085a7 */ /* 0x000ee4000800007f */
[----:B---3--:R-:W-:Y:S05]  /*10070*/  @!P0 BRA `(.L_x_317) ;  /* 0xfffffffc00f08947 */ /* 0x008fea000383ffff */
.L_x_312:
[----:B------:R-:W-:Y:S05]  /*10080*/  BSYNC B0 ;  /* 0x0000000000007941 */ /* 0x000fea0003800000 */
.L_x_311:
[----:B------:R-:W-:Y:S05]  /*10090*/  EXIT ;  /* 0x000000000000794d */ /* 0x000fea0003800000 */
.L_x_17:
[----:B-1----:R-:W-:-:S04]  /*100a0*/  IMAD.U32 R3, RZ, RZ, UR7 ;  /* 0x00000007ff037e24 */ /* 0x002fc8000f8e00ff */
[----:B------:R1:W3:Y:S03]  /*100b0*/  SYNCS.PHASECHK.TRANS64.TRYWAIT P0, [R3+URZ], R0 ;  /* 0x00000000030075a7 */ /* 0x0002e6000800017f */
[----:B---3--:R-:W-:Y:S05]  /*100c0*/  @!P0 NANOSLEEP.SYNCS 0x989680 ;  /* 0x009896800000895d */ /* 0x008fea0003900000 */
[----:B------:R-:W3:Y:S02]  /*100d0*/  @!P0 SYNCS.PHASECHK.TRANS64 P0, [R3+URZ], R0 ;  /* 0x00000000030085a7 */ /* 0x000ee4000800007f */
[----:B---3--:R-:W-:Y:S05]  /*100e0*/  @!P0 BRA `(.L_x_17) ;  /* 0xfffffffc00ec8947 */ /* 0x008fea000383ffff */
[----:B------:R-:W-:Y:S05]  /*100f0*/  BRA `(.L_x_16) ;  /* 0xffffff1800a07947 */ /* 0x000fea000383ffff */
.L_x_23:
[----:B-----5:R1:W-:Y:S02]  /*10100*/  STL [R1+0x88], R0 ;  /* 0x0000880001007387 */ /* 0x0203e40000100800 */
[----:B-1----:R-:W-:-:S04]  /*10110*/  IMAD.U32 R0, RZ, RZ, UR9 ;  /* 0x00000009ff007e24 */ /* 0x002fc8000f8e00ff */
[----:B------:R1:W4:Y:S03]  /*10120*/  SYNCS.PHASECHK.TRANS64.TRYWAIT P0, [R0+URZ], R229 ;  /* 0x000000e5000075a7 */ /* 0x000326000800017f */
[----:B----4-:R-:W-:Y:S05]  /*10130*/  @!P0 NANOSLEEP.SYNCS 0x989680 ;  /* 0x009896800000895d */ /* 0x010fea0003900000 */
[----:B------:R1:W4:Y:S02]  /*10140*/  @!P0 SYNCS.PHASECHK.TRANS64 P0, [R0+URZ], R229 ;  /* 0x000000e5000085a7 */ /* 0x000324000800007f */
[----:B-1----:R1:W5:Y:S02]  /*10150*/  LDL.LU R0, [R1+0x88] ;  /* 0x0000880001007983 */ /* 0x0023640000300800 */
[----:B-1--4-:R-:W-:Y:S05]  /*10160*/  @!P0 BRA `(.L_x_23) ;  /* 0xfffffffc00e48947 */ /* 0x012fea000383ffff */
[----:B------:R-:W-:Y:S05]  /*10170*/  BRA `(.L_x_22) ;  /* 0xffffff2c00047947 */ /* 0x000fea000383ffff */
.L_x_298:
[----:B------:R-:W-:Y:S01]  /*10180*/  BSSY B1, `(.L_x_318) ;  /* 0x0000006000017945 */ /* 0x000fe20003800000 */
[----:B------:R-:W-:-:S07]  /*10190*/  IMAD.MOV.U32 R2, RZ, RZ, -0x1 ;  /* 0xffffffffff027424 */ /* 0x000fce00078e00ff */
[----:B------:R-:W-:Y:S05]  /*101a0*/  WARPSYNC.COLLECTIVE R2, `(.L_x_319) ;  /* 0x00000000020c7348 */ /* 0x000fea0003c00000 */
[----:B------:R-:W-:Y:S02]  /*101b0*/  ELECT P1, UR62, PT ;  /* 0x00000000003e782f */ /* 0x000fe40003820000 */
[----:B------:R-:W-:Y:S01]  /*101c0*/  MOV R2, UR62 ;  /* 0x0000003e00027c02 */ /* 0x000fe20008000f00 */
[----:B------:R-:W-:Y:S10]  /*101d0*/  ENDCOLLECTIVE ;  /* 0x000000000000791b */ /* 0x000ff40003800000 */
.L_x_319:
[----:B------:R-:W-:Y:S05]  /*101e0*/  BSYNC B1 ;  /* 0x0000000000017941 */ /* 0x000fea0003800000 */
.L_x_318:
[----:B------:R-:W-:Y:S05]  /*101f0*/  BRA `(.L_x_320) ;  /* 0xfffffff000187947 */ /* 0x000fea000383ffff */
.L_x_301:
[----:B-1----:R1:W2:Y:S02]  /*10200*/  SYNCS.PHASECHK.TRANS64.TRYWAIT P1, [R13+URZ+0x20], R4 ;  /* 0x000020040d0075a7 */ /* 0x0022a4000802017f */
[----:B--2---:R-:W-:Y:S05]  /*10210*/  @!P1 NANOSLEEP.SYNCS 0x989680 ;  /* 0x009896800000995d */ /* 0x004fea0003900000 */
[----:B------:R-:W2:Y:S02]  /*10220*/  @!P1 SYNCS.PHASECHK.TRANS64 P1, [R13+URZ+0x20], R4 ;  /* 0x000020040d0095a7 */ /* 0x000ea4000802007f */
[----:B--2---:R-:W-:Y:S05]  /*10230*/  @!P1 BRA `(.L_x_301) ;  /* 0xfffffffc00f09947 */ /* 0x004fea000383ffff */
[----:B------:R-:W-:Y:S05]  /*10240*/  BRA `(.L_x_321) ;  /* 0xfffffff0004c7947 */ /* 0x000fea000383ffff */
.L_x_310:
[----:B------:R-:W-:Y:S01]  /*10250*/  BSSY B0, `(.L_x_322) ;  /* 0x0000006000007945 */ /* 0x000fe20003800000 */
[----:B------:R-:W-:-:S07]  /*10260*/  IMAD.MOV.U32 R2, RZ, RZ, -0x1 ;  /* 0xffffffffff027424 */ /* 0x000fce00078e00ff */
[----:B------:R-:W-:Y:S05]  /*10270*/  WARPSYNC.COLLECTIVE R2, `(.L_x_323) ;  /* 0x00000000020c7348 */ /* 0x000fea0003c00000 */
[----:B------:R-:W-:Y:S02]  /*10280*/  ELECT P1, UR62, PT ;  /* 0x00000000003e782f */ /* 0x000fe40003820000 */
[----:B------:R-:W-:Y:S01]  /*10290*/  MOV R2, UR62 ;  /* 0x0000003e00027c02 */ /* 0x000fe20008000f00 */
[----:B------:R-:W-:Y:S10]  /*102a0*/  ENDCOLLECTIVE ;  /* 0x000000000000791b */ /* 0x000ff40003800000 */
.L_x_323:
[----:B------:R-:W-:Y:S05]  /*102b0*/  BSYNC B0 ;  /* 0x0000000000007941 */ /* 0x000fea0003800000 */
.L_x_322:
[----:B------:R-:W-:Y:S01]  /*102c0*/  PLOP3.LUT P0, PT, P1, PT, PT, 0x80, 0x0 ;  /* 0x000000000000781c */ /* 0x000fe20000f0f070 */
[----:B------:R-:W-:-:S12]  /*102d0*/  BRA `(.L_x_324) ;  /* 0xfffffff800b87947 */ /* 0x000fd8000383ffff */
.L_x_314:
[----:B0-----:R0:W1:Y:S02]  /*102e0*/  SYNCS.PHASECHK.TRANS64.TRYWAIT P0, [R7+URZ], R2 ;  /* 0x00000002070075a7 */ /* 0x001064000800017f */
[----:B-1----:R-:W-:Y:S05]  /*102f0*/  @!P0 NANOSLEEP.SYNCS 0x989680 ;  /* 0x009896800000895d */ /* 0x002fea0003900000 */
[----:B------:R-:W1:Y:S02]  /*10300*/  @!P0 SYNCS.PHASECHK.TRANS64 P0, [R7+URZ], R2 ;  /* 0x00000002070085a7 */ /* 0x000e64000800007f */
[----:B-1----:R-:W-:Y:S05]  /*10310*/  @!P0 BRA `(.L_x_314) ;  /* 0xfffffffc00f08947 */ /* 0x002fea000383ffff */
[----:B------:R-:W-:Y:S05]  /*10320*/  BRA `(.L_x_325) ;  /* 0xfffffff800fc7947 */ /* 0x000fea000383ffff */
.L_x_315:
[----:B0-----:R0:W1:Y:S02]  /*10330*/  SYNCS.PHASECHK.TRANS64.TRYWAIT P0, [R9+URZ], R4 ;  /* 0x00000004090075a7 */ /* 0x001064000800017f */
[----:B-1----:R-:W-:Y:S05]  /*10340*/  @!P0 NANOSLEEP.SYNCS 0x989680 ;  /* 0x009896800000895d */ /* 0x002fea0003900000 */
[----:B------:R-:W1:Y:S02]  /*10350*/  @!P0 SYNCS.PHASECHK.TRANS64 P0, [R9+URZ], R4 ;  /* 0x00000004090085a7 */ /* 0x000e64000800007f */
[----:B-1----:R-:W-:Y:S05]  /*10360*/  @!P0 BRA `(.L_x_315) ;  /* 0xfffffffc00f08947 */ /* 0x002fea000383ffff */
[----:B------:R-:W-:Y:S05]  /*10370*/  BRA `(.L_x_326) ;  /* 0xfffffffc000c7947 */ /* 0x000fea000383ffff */
.L_x_316:
[----:B-1----:R1:W2:Y:S02]  /*10380*/  SYNCS.PHASECHK.TRANS64.TRYWAIT P0, [R6+URZ], R5 ;  /* 0x00000005060075a7 */ /* 0x0022a4000800017f */
[----:B--2---:R-:W-:Y:S05]  /*10390*/  @!P0 NANOSLEEP.SYNCS 0x989680 ;  /* 0x009896800000895d */ /* 0x004fea0003900000 */
[----:B------:R-:W2:Y:S02]  /*103a0*/  @!P0 SYNCS.PHASECHK.TRANS64 P0, [R6+URZ], R5 ;  /* 0x00000005060085a7 */ /* 0x000ea4000800007f */
[----:B--2---:R-:W-:Y:S05]  /*103b0*/  @!P0 BRA `(.L_x_316) ;  /* 0xfffffffc00f08947 */ /* 0x004fea000383ffff */
[----:B------:R-:W-:Y:S05]  /*103c0*/  BRA `(.L_x_327) ;  /* 0xfffffffc00147947 */ /* 0x000fea000383ffff */
.L_x_328:
[----:B------:R-:W-:-:S00]  /*103d0*/  BRA `(.L_x_328) ;  /* 0xfffffffc00fc7947 */ /* 0x000fc0000383ffff */
[----:B------:R-:W-:-:S00]  /*103e0*/  NOP ;  /* 0x0000000000007918 */ /* 0x000fc00000000000 */
        /* <DEDUP_REMOVED lines=9> */
.L_x_329:


//--------------------- .nv.shared._ZN7cutlass13device_kernelINS_4gemm6kernel13GemmUniversalIN4cute5tupleIJiiiiEEENS1_10collective13CollectiveMmaINS1_37MainloopSm90TmaGmmaWarpSpecializedFP8ILi4ENS5_IJNS4_1CILi1EEESB_SB_EEENS1_35KernelTmaWarpSpecializedCooperativeEEENS5_IJNSA_ILi256EEENSA_ILi128EEENSA_ILi32EEEEEENS_12float_e4m3_tENS5_IJlSB_lEEESJ_SK_NS4_8TiledMMAINS4_8MMA_AtomIJNS4_4SM904GMMA31MMA_64x128x32_F32E4M3E4M3_SS_TNILNSO_7ScaleInE1ELSQ_1EEEEEENS4_6LayoutINS5_IJNSA_ILi2EEESB_SB_EEENS5_IJSB_NSA_ILi0EEESW_EEEEENS5_IJNS4_10UnderscoreESZ_SZ_EEEEENS4_13SM90_TMA_LOADENS4_14ComposedLayoutINS4_7SwizzleILi1ELi4ELi3EEENS4_18smem_ptr_flag_bitsILi8EEENST_INS5_IJNSA_ILi8EEESH_EEENS5_IJSH_SB_EEEEEEEvNS4_8identityES12_S1C_vS1D_EENS_8epilogue10collective6detail29Sm90TmaWarpSpecializedAdapterINS1G_15DefaultEpilogueISJ_SK_SK_NS1F_6thread17LinearCombinationISJ_Li1EffLNS1K_9ScaleType4KindE0ELNS_15FloatRoundStyleE2ESJ_EENS1_15EpilogueDefaultEEEEEvvEEEEvNT_6ParamsE --------------------------
	.section	.nv.shared._ZN7cutlass13device_kernelINS_4gemm6kernel13GemmUniversalIN4cute5tupleIJiiiiEEENS1_10collective13CollectiveMmaINS1_37MainloopSm90TmaGmmaWarpSpecializedFP8ILi4ENS5_IJNS4_1CILi1EEESB_SB_EEENS1_35KernelTmaWarpSpecializedCooperativeEEENS5_IJNSA_ILi256EEENSA_ILi128EEENSA_ILi32EEEEEENS_12float_e4m3_tENS5_IJlSB_lEEESJ_SK_NS4_8TiledMMAINS4_8MMA_AtomIJNS4_4SM904GMMA31MMA_64x128x32_F32E4M3E4M3_SS_TNILNSO_7ScaleInE1ELSQ_1EEEEEENS4_6LayoutINS5_IJNSA_ILi2EEESB_SB_EEENS5_IJSB_NSA_ILi0EEESW_EEEEENS5_IJNS4_10UnderscoreESZ_SZ_EEEEENS4_13SM90_TMA_LOADENS4_14ComposedLayoutINS4_7SwizzleILi1ELi4ELi3EEENS4_18smem_ptr_flag_bitsILi8EEENST_INS5_IJNSA_ILi8EEESH_EEENS5_IJSH_SB_EEEEEEEvNS4_8identityES12_S1C_vS1D_EENS_8epilogue10collective6detail29Sm90TmaWarpSpecializedAdapterINS1G_15DefaultEpilogueISJ_SK_SK_NS1F_6thread17LinearCombinationISJ_Li1EffLNS1K_9ScaleType4KindE0ELNS_15FloatRoundStyleE2ESJ_EENS1_15EpilogueDefaultEEEEEvvEEEEvNT_6ParamsE,"aw",@nobits
	.sectionflags	@""
	.align	16
	.zero		1024


//--------------------- .nv.shared.reserved.0     --------------------------
	.section	.nv.shared.reserved.0,"aw",@nobits
	.weak		__nv_reservedSMEM_offset_0_alias
	.size		__nv_reservedSMEM_offset_0_alias, 0, 0
	.other		__nv_reservedSMEM_offset_0_alias,@"STO_CUDA_RESERVED_SHARED STV_DEFAULT"
__nv_reservedSMEM_offset_0_alias:
	.zero		0


//--------------------- .nv.global                --------------------------
	.section	.nv.global,"aw",@nobits
.nv.global:
	.type		_ZN39_INTERNAL_cb487996_4_k_cu_14099630_45904cute1_E,@object
	.size		_ZN39_INTERNAL_cb487996_4_k_cu_14099630_45904cute1_E,(_ZN39_INTERNAL_cb487996_4_k_cu_14099630_45904cuda3std3__45__cpo6cbeginE - _ZN39_INTERNAL_cb487996_4_k_cu_14099630_45904cute1_E)
_ZN39_INTERNAL_cb487996_4_k_cu_14099630_45904cute1_E:
	.zero		1
	.type		_ZN39_INTERNAL_cb487996_4_k_cu_14099630_45904cuda3std3__45__cpo6cbeginE,@object
	.size		_ZN39_INTERNAL_cb487996_4_k_cu_14099630_45904cuda3std3__45__cpo6cbeginE,(_ZN39_INTERNAL_cb487996_4_k_cu_14099630_45904cuda3std3__48in_placeE - _ZN39_INTERNAL_cb487996_4_k_cu_14099630_45904cuda3std3__45__cpo6cbeginE)
_ZN39_INTERNAL_cb487996_4_k_cu_14099630_45904cuda3std3__45__cpo6cbeginE:
	.zero		1
	.type		_ZN39_INTERNAL_cb487996_4_k_cu_14099630_45904cuda3std3__48in_placeE,@object
	.size		_ZN39_INTERNAL_cb487996_4_k_cu_14099630_45904cuda3std3__48in_placeE,(_ZN39_INTERNAL_cb487996_4_k_cu_14099630_45904cuda3std6ranges3__45__cpo9iter_moveE - _ZN39_INTERNAL_cb487996_4_k_cu_14099630_45904cuda3std3__48in_placeE)
_ZN39_INTERNAL_cb487996_4_k_cu_14099630_45904cuda3std3__48in_placeE:
	.zero		1
	.type		_ZN39_INTERNAL_cb487996_4_k_cu_14099630_45904cuda3std6ranges3__45__cpo9iter_moveE,@object
	.size		_ZN39_INTERNAL_cb487996_4_k_cu_14099630_45904cuda3std6ranges3__45__cpo9iter_moveE,(_ZN39_INTERNAL_cb487996_4_k_cu_14099630_45904cuda3std3__45__cpo5beginE - _ZN39_INTERNAL_cb487996_4_k_cu_14099630_45904cuda3std6ranges3__45__cpo9iter_moveE)
_ZN39_INTERNAL_cb487996_4_k_cu_14099630_45904cuda3std6ranges3__45__cpo9iter_moveE:
	.zero		1
	.type		_ZN39_INTERNAL_cb487996_4_k_cu_14099630_45904cuda3std3__45__cpo5beginE,@object
	.size		_ZN39_INTERNAL_cb487996_4_k_cu_14099630_45904cuda3std3__45__cpo5beginE,(_ZN39_INTERNAL_cb487996_4_k_cu_14099630_45904cuda3std3__441_GLOBAL__N__cb487996_4_k_cu_14099630_45906ignoreE - _ZN39_INTERNAL_cb487996_4_k_cu_14099630_45904cuda3std3__45__cpo5beginE)
_ZN39_INTERNAL_cb487996_4_k_cu_14099630_45904cuda3std3__45__cpo5beginE:
	.zero		1
	.type		_ZN39_INTERNAL_cb487996_4_k_cu_14099630_45904cuda3std3__441_GLOBAL__N__cb487996_4_k_cu_14099630_45906ignoreE,@object
	.size		_ZN39_INTERNAL_cb487996_4_k_cu_14099630_45904cuda3std3__441_GLOBAL__N__cb487996_4_k_cu_14099630_45906ignoreE,(_ZN39_INTERNAL_cb487996_4_k_cu_14099630_45904cute7productE - _ZN39_INTERNAL_cb487996_4_k_cu_14099630_45904cuda3std3__441_GLOBAL__N__cb487996_4_k_cu_14099630_45906ignoreE)
_ZN39_INTERNAL_cb487996_4_k_cu_14099630_45904cuda3std3__441_GLOBAL__N__cb487996_4_k_cu_14099630_45906ignoreE:
	.zero		1
	.type		_ZN39_INTERNAL_cb487996_4_k_cu_14099630_45904cute7productE,@object
	.size		_ZN39_INTERNAL_cb487996_4_k_cu_14099630_45904cute7productE,(_ZN39_INTERNAL_cb487996_4_k_cu_14099630_45904cuda3std3__45__cpo3endE - _ZN39_INTERNAL_cb487996_4_k_cu_14099630_45904cute7productE)
_ZN39_INTERNAL_cb487996_4_k_cu_14099630_45904cute7productE:
	.zero		1
	.type		_ZN39_INTERNAL_cb487996_4_k_cu_14099630_45904cuda3std3__45__cpo3endE,@object
	.size		_ZN39_INTERNAL_cb487996_4_k_cu_14099630_45904cuda3std3__45__cpo3endE,(_ZN39_INTERNAL_cb487996_4_k_cu_14099630_45904cuda3std3__419piecewise_constructE - _ZN39_INTERNAL_cb487996_4_k_cu_14099630_45904cuda3std3__45__cpo3endE)
_ZN39_INTERNAL_cb487996_4_k_cu_14099630_45904cuda3std3__45__cpo3endE:
	.zero		1
	.type		_ZN39_INTERNAL_cb487996_4_k_cu_14099630_45904cuda3std3__419piecewise_constructE,@object
	.size		_ZN39_INTERNAL_cb487996_4_k_cu_14099630_45904cuda3std3__419piecewise_constructE,(_ZN39_INTERNAL_cb487996_4_k_cu_14099630_45904cuda3std3__45__cpo4cendE - _ZN39_INTERNAL_cb487996_4_k_cu_14099630_45904cuda3std3__419piecewise_constructE)
_ZN39_INTERNAL_cb487996_4_k_cu_14099630_45904cuda3std3__419piecewise_constructE:
	.zero		1
	.type		_ZN39_INTERNAL_cb487996_4_k_cu_14099630_45904cuda3std3__45__cpo4cendE,@object
	.size		_ZN39_INTERNAL_cb487996_4_k_cu_14099630_45904cuda3std3__45__cpo4cendE,(_ZN39_INTERNAL_cb487996_4_k_cu_14099630_45904cuda3std6ranges3__45__cpo4swapE - _ZN39_INTERNAL_cb487996_4_k_cu_14099630_45904cuda3std3__45__cpo4cendE)
_ZN39_INTERNAL_cb487996_4_k_cu_14099630_45904cuda3std3__45__cpo4cendE:
	.zero		1
	.type		_ZN39_INTERNAL_cb487996_4_k_cu_14099630_45904cuda3std6ranges3__45__cpo4swapE,@object
	.size		_ZN39_INTERNAL_cb487996_4_k_cu_14099630_45904cuda3std6ranges3__45__cpo4swapE,(.L_7 - _ZN39_INTERNAL_cb487996_4_k_cu_14099630_45904cuda3std6ranges3__45__cpo4swapE)
_ZN39_INTERNAL_cb487996_4_k_cu_14099630_45904cuda3std6ranges3__45__cpo4swapE:
	.zero		1
.L_7:


//--------------------- .nv.constant0._ZN7cutlass13device_kernelINS_4gemm6kernel13GemmUniversalIN4cute5tupleIJiiiiEEENS1_10collective13CollectiveMmaINS1_37MainloopSm90TmaGmmaWarpSpecializedFP8ILi4ENS5_IJNS4_1CILi1EEESB_SB_EEENS1_35KernelTmaWarpSpecializedCooperativeEEENS5_IJNSA_ILi256EEENSA_ILi128EEENSA_ILi32EEEEEENS_12float_e4m3_tENS5_IJlSB_lEEESJ_SK_NS4_8TiledMMAINS4_8MMA_AtomIJNS4_4SM904GMMA31MMA_64x128x32_F32E4M3E4M3_SS_TNILNSO_7ScaleInE1ELSQ_1EEEEEENS4_6LayoutINS5_IJNSA_ILi2EEESB_SB_EEENS5_IJSB_NSA_ILi0EEESW_EEEEENS5_IJNS4_10UnderscoreESZ_SZ_EEEEENS4_13SM90_TMA_LOADENS4_14ComposedLayoutINS4_7SwizzleILi1ELi4ELi3EEENS4_18smem_ptr_flag_bitsILi8EEENST_INS5_IJNSA_ILi8EEESH_EEENS5_IJSH_SB_EEEEEEEvNS4_8identityES12_S1C_vS1D_EENS_8epilogue10collective6detail29Sm90TmaWarpSpecializedAdapterINS1G_15DefaultEpilogueISJ_SK_SK_NS1F_6thread17LinearCombinationISJ_Li1EffLNS1K_9ScaleType4KindE0ELNS_15FloatRoundStyleE2ESJ_EENS1_15EpilogueDefaultEEEEEvvEEEEvNT_6ParamsE --------------------------
	.section	.nv.constant0._ZN7cutlass13device_kernelINS_4gemm6kernel13GemmUniversalIN4cute5tupleIJiiiiEEENS1_10collective13CollectiveMmaINS1_37MainloopSm90TmaGmmaWarpSpecializedFP8ILi4ENS5_IJNS4_1CILi1EEESB_SB_EEENS1_35KernelTmaWarpSpecializedCooperativeEEENS5_IJNSA_ILi256EEENSA_ILi128EEENSA_ILi32EEEEEENS_12float_e4m3_tENS5_IJlSB_lEEESJ_SK_NS4_8TiledMMAINS4_8MMA_AtomIJNS4_4SM904GMMA31MMA_64x128x32_F32E4M3E4M3_SS_TNILNSO_7ScaleInE1ELSQ_1EEEEEENS4_6LayoutINS5_IJNSA_ILi2EEESB_SB_EEENS5_IJSB_NSA_ILi0EEESW_EEEEENS5_IJNS4_10UnderscoreESZ_SZ_EEEEENS4_13SM90_TMA_LOADENS4_14ComposedLayoutINS4_7SwizzleILi1ELi4ELi3EEENS4_18smem_ptr_flag_bitsILi8EEENST_INS5_IJNSA_ILi8EEESH_EEENS5_IJSH_SB_EEEEEEEvNS4_8identityES12_S1C_vS1D_EENS_8epilogue10collective6detail29Sm90TmaWarpSpecializedAdapterINS1G_15DefaultEpilogueISJ_SK_SK_NS1F_6thread17LinearCombinationISJ_Li1EffLNS1K_9ScaleType4KindE0ELNS_15FloatRoundStyleE2ESJ_EENS1_15EpilogueDefaultEEEEEvvEEEEvNT_6ParamsE,"a",@progbits
	.sectionflags	@""
	.align	4
.nv.constant0._ZN7cutlass13device_kernelINS_4gemm6kernel13GemmUniversalIN4cute5tupleIJiiiiEEENS1_10collective13CollectiveMmaINS1_37MainloopSm90TmaGmmaWarpSpecializedFP8ILi4ENS5_IJNS4_1CILi1EEESB_SB_EEENS1_35KernelTmaWarpSpecializedCooperativeEEENS5_IJNSA_ILi256EEENSA_ILi128EEENSA_ILi32EEEEEENS_12float_e4m3_tENS5_IJlSB_lEEESJ_SK_NS4_8TiledMMAINS4_8MMA_AtomIJNS4_4SM904GMMA31MMA_64x128x32_F32E4M3E4M3_SS_TNILNSO_7ScaleInE1ELSQ_1EEEEEENS4_6LayoutINS5_IJNSA_ILi2EEESB_SB_EEENS5_IJSB_NSA_ILi0EEESW_EEEEENS5_IJNS4_10UnderscoreESZ_SZ_EEEEENS4_13SM90_TMA_LOADENS4_14ComposedLayoutINS4_7SwizzleILi1ELi4ELi3EEENS4_18smem_ptr_flag_bitsILi8EEENST_INS5_IJNSA_ILi8EEESH_EEENS5_IJSH_SB_EEEEEEEvNS4_8identityES12_S1C_vS1D_EENS_8epilogue10collective6detail29Sm90TmaWarpSpecializedAdapterINS1G_15DefaultEpilogueISJ_SK_SK_NS1F_6thread17LinearCombinationISJ_Li1EffLNS1K_9ScaleType4KindE0ELNS_15FloatRoundStyleE2ESJ_EENS1_15EpilogueDefaultEEEEEvvEEEEvNT_6ParamsE:
	.zero		1664


//--------------------- SYMBOLS --------------------------

	.type		.nv.reservedSmem.offset0,@object
	.size		.nv.reservedSmem.offset0,0x4
